//
// Generated by NVIDIA NVVM Compiler
//
// Compiler Build ID: CL-36424714
// Cuda compilation tools, release 13.0, V13.0.88
// Based on NVVM 20.0.0
//

.version 9.0
.target sm_100
.address_size 64

	// .globl	my_kernel_kernel0
// _ZZ17my_kernel_kernel0E18PaddedInput_shared has been demoted
// _ZZ17my_kernel_kernel0E18placeholder_shared has been demoted

.visible .entry my_kernel_kernel0(
	.param .u64 .ptr .align 1 my_kernel_kernel0_param_0,
	.param .u64 .ptr .align 1 my_kernel_kernel0_param_1,
	.param .u64 .ptr .align 1 my_kernel_kernel0_param_2,
	.param .u64 .ptr .align 1 my_kernel_kernel0_param_3
)
{
	.local .align 16 .b8 	__local_depot0[1536];
	.reg .b64 	%SP;
	.reg .b64 	%SPL;
	.reg .pred 	%p<7>;
	.reg .b32 	%r<40>;
	.reg .b32 	%f<494>;
	.reg .b64 	%rd<60>;
	// demoted variable
	.shared .align 4 .b8 _ZZ17my_kernel_kernel0E18PaddedInput_shared[900];
	// demoted variable
	.shared .align 4 .b8 _ZZ17my_kernel_kernel0E18placeholder_shared[512];
	mov.u64 	%SPL, __local_depot0;
	add.u64 	%rd35, %SPL, 0;
	add.s64 	%rd52, %rd35, 768;
	mov.f32 	%f129, 0f00000000;
	st.local.v4.f32 	[%rd35], {%f129, %f129, %f129, %f129};
	st.local.v4.f32 	[%rd35+192], {%f129, %f129, %f129, %f129};
	st.local.v4.f32 	[%rd35+384], {%f129, %f129, %f129, %f129};
	st.local.v4.f32 	[%rd35+576], {%f129, %f129, %f129, %f129};
	st.local.v4.f32 	[%rd35+768], {%f129, %f129, %f129, %f129};
	st.local.v4.f32 	[%rd35+960], {%f129, %f129, %f129, %f129};
	st.local.v4.f32 	[%rd35+1152], {%f129, %f129, %f129, %f129};
	st.local.v4.f32 	[%rd35+1344], {%f129, %f129, %f129, %f129};
	st.local.v4.f32 	[%rd35+16], {%f129, %f129, %f129, %f129};
	st.local.v4.f32 	[%rd35+208], {%f129, %f129, %f129, %f129};
	st.local.v4.f32 	[%rd35+400], {%f129, %f129, %f129, %f129};
	st.local.v4.f32 	[%rd35+592], {%f129, %f129, %f129, %f129};
	st.local.v4.f32 	[%rd35+784], {%f129, %f129, %f129, %f129};
	st.local.v4.f32 	[%rd35+976], {%f129, %f129, %f129, %f129};
	st.local.v4.f32 	[%rd35+1168], {%f129, %f129, %f129, %f129};
	st.local.v4.f32 	[%rd35+1360], {%f129, %f129, %f129, %f129};
	st.local.v4.f32 	[%rd35+32], {%f129, %f129, %f129, %f129};
	st.local.v4.f32 	[%rd35+224], {%f129, %f129, %f129, %f129};
	st.local.v4.f32 	[%rd35+416], {%f129, %f129, %f129, %f129};
	st.local.v4.f32 	[%rd35+608], {%f129, %f129, %f129, %f129};
	st.local.v4.f32 	[%rd35+800], {%f129, %f129, %f129, %f129};
	st.local.v4.f32 	[%rd35+992], {%f129, %f129, %f129, %f129};
	st.local.v4.f32 	[%rd35+1184], {%f129, %f129, %f129, %f129};
	st.local.v4.f32 	[%rd35+1376], {%f129, %f129, %f129, %f129};
	st.local.v4.f32 	[%rd35+48], {%f129, %f129, %f129, %f129};
	st.local.v4.f32 	[%rd35+240], {%f129, %f129, %f129, %f129};
	st.local.v4.f32 	[%rd35+432], {%f129, %f129, %f129, %f129};
	st.local.v4.f32 	[%rd35+624], {%f129, %f129, %f129, %f129};
	st.local.v4.f32 	[%rd35+816], {%f129, %f129, %f129, %f129};
	st.local.v4.f32 	[%rd35+1008], {%f129, %f129, %f129, %f129};
	st.local.v4.f32 	[%rd35+1200], {%f129, %f129, %f129, %f129};
	st.local.v4.f32 	[%rd35+1392], {%f129, %f129, %f129, %f129};
	add.s64 	%rd56, %rd35, 832;
	st.local.v4.f32 	[%rd35+64], {%f129, %f129, %f129, %f129};
	st.local.v4.f32 	[%rd35+256], {%f129, %f129, %f129, %f129};
	st.local.v4.f32 	[%rd35+448], {%f129, %f129, %f129, %f129};
	st.local.v4.f32 	[%rd35+640], {%f129, %f129, %f129, %f129};
	st.local.v4.f32 	[%rd35+832], {%f129, %f129, %f129, %f129};
	st.local.v4.f32 	[%rd35+1024], {%f129, %f129, %f129, %f129};
	st.local.v4.f32 	[%rd35+1216], {%f129, %f129, %f129, %f129};
	st.local.v4.f32 	[%rd35+1408], {%f129, %f129, %f129, %f129};
	st.local.v4.f32 	[%rd35+80], {%f129, %f129, %f129, %f129};
	st.local.v4.f32 	[%rd35+272], {%f129, %f129, %f129, %f129};
	st.local.v4.f32 	[%rd35+464], {%f129, %f129, %f129, %f129};
	st.local.v4.f32 	[%rd35+656], {%f129, %f129, %f129, %f129};
	st.local.v4.f32 	[%rd35+848], {%f129, %f129, %f129, %f129};
	st.local.v4.f32 	[%rd35+1040], {%f129, %f129, %f129, %f129};
	st.local.v4.f32 	[%rd35+1232], {%f129, %f129, %f129, %f129};
	st.local.v4.f32 	[%rd35+1424], {%f129, %f129, %f129, %f129};
	st.local.v4.f32 	[%rd35+96], {%f129, %f129, %f129, %f129};
	st.local.v4.f32 	[%rd35+288], {%f129, %f129, %f129, %f129};
	st.local.v4.f32 	[%rd35+480], {%f129, %f129, %f129, %f129};
	st.local.v4.f32 	[%rd35+672], {%f129, %f129, %f129, %f129};
	st.local.v4.f32 	[%rd35+864], {%f129, %f129, %f129, %f129};
	st.local.v4.f32 	[%rd35+1056], {%f129, %f129, %f129, %f129};
	st.local.v4.f32 	[%rd35+1248], {%f129, %f129, %f129, %f129};
	st.local.v4.f32 	[%rd35+1440], {%f129, %f129, %f129, %f129};
	st.local.v4.f32 	[%rd35+112], {%f129, %f129, %f129, %f129};
	st.local.v4.f32 	[%rd35+304], {%f129, %f129, %f129, %f129};
	st.local.v4.f32 	[%rd35+496], {%f129, %f129, %f129, %f129};
	st.local.v4.f32 	[%rd35+688], {%f129, %f129, %f129, %f129};
	st.local.v4.f32 	[%rd35+880], {%f129, %f129, %f129, %f129};
	st.local.v4.f32 	[%rd35+1072], {%f129, %f129, %f129, %f129};
	st.local.v4.f32 	[%rd35+1264], {%f129, %f129, %f129, %f129};
	st.local.v4.f32 	[%rd35+1456], {%f129, %f129, %f129, %f129};
	add.s64 	%rd59, %rd35, 896;
	st.local.v4.f32 	[%rd35+128], {%f129, %f129, %f129, %f129};
	st.local.v4.f32 	[%rd35+320], {%f129, %f129, %f129, %f129};
	st.local.v4.f32 	[%rd35+512], {%f129, %f129, %f129, %f129};
	st.local.v4.f32 	[%rd35+704], {%f129, %f129, %f129, %f129};
	st.local.v4.f32 	[%rd35+896], {%f129, %f129, %f129, %f129};
	st.local.v4.f32 	[%rd35+1088], {%f129, %f129, %f129, %f129};
	st.local.v4.f32 	[%rd35+1280], {%f129, %f129, %f129, %f129};
	st.local.v4.f32 	[%rd35+1472], {%f129, %f129, %f129, %f129};
	st.local.v4.f32 	[%rd35+144], {%f129, %f129, %f129, %f129};
	st.local.v4.f32 	[%rd35+336], {%f129, %f129, %f129, %f129};
	st.local.v4.f32 	[%rd35+528], {%f129, %f129, %f129, %f129};
	st.local.v4.f32 	[%rd35+720], {%f129, %f129, %f129, %f129};
	st.local.v4.f32 	[%rd35+912], {%f129, %f129, %f129, %f129};
	st.local.v4.f32 	[%rd35+1104], {%f129, %f129, %f129, %f129};
	st.local.v4.f32 	[%rd35+1296], {%f129, %f129, %f129, %f129};
	st.local.v4.f32 	[%rd35+1488], {%f129, %f129, %f129, %f129};
	st.local.v4.f32 	[%rd35+160], {%f129, %f129, %f129, %f129};
	st.local.v4.f32 	[%rd35+352], {%f129, %f129, %f129, %f129};
	st.local.v4.f32 	[%rd35+544], {%f129, %f129, %f129, %f129};
	st.local.v4.f32 	[%rd35+736], {%f129, %f129, %f129, %f129};
	st.local.v4.f32 	[%rd35+928], {%f129, %f129, %f129, %f129};
	st.local.v4.f32 	[%rd35+1120], {%f129, %f129, %f129, %f129};
	st.local.v4.f32 	[%rd35+1312], {%f129, %f129, %f129, %f129};
	st.local.v4.f32 	[%rd35+1504], {%f129, %f129, %f129, %f129};
	st.local.v4.f32 	[%rd35+176], {%f129, %f129, %f129, %f129};
	st.local.v4.f32 	[%rd35+368], {%f129, %f129, %f129, %f129};
	st.local.v4.f32 	[%rd35+560], {%f129, %f129, %f129, %f129};
	st.local.v4.f32 	[%rd35+752], {%f129, %f129, %f129, %f129};
	st.local.v4.f32 	[%rd35+944], {%f129, %f129, %f129, %f129};
	st.local.v4.f32 	[%rd35+1136], {%f129, %f129, %f129, %f129};
	st.local.v4.f32 	[%rd35+1328], {%f129, %f129, %f129, %f129};
	st.local.v4.f32 	[%rd35+1520], {%f129, %f129, %f129, %f129};
	mov.b32 	%r34, 0;
	mov.u32 	%r2, %tid.x;
	shl.b32 	%r16, %r2, 8;
	shl.b32 	%r18, %r2, 2;
	mov.u32 	%r19, _ZZ17my_kernel_kernel0E18PaddedInput_shared;
	add.s32 	%r20, %r19, %r18;
	shl.b32 	%r22, %r2, 3;
	shl.b32 	%r24, %r2, 5;
$L__BB0_1:
	ld.param.u64 	%rd46, [my_kernel_kernel0_param_0];
	setp.gt.u32 	%p1, %r2, 15;
	bar.sync 	0;
	add.s32 	%r17, %r34, %r16;
	cvta.to.global.u64 	%rd36, %rd46;
	mul.wide.u32 	%rd37, %r17, 4;
	add.s64 	%rd38, %rd36, %rd37;
	ld.global.nc.f32 	%f130, [%rd38];
	st.shared.f32 	[%r20], %f130;
	ld.global.nc.f32 	%f131, [%rd38+76800];
	st.shared.f32 	[%r20+300], %f131;
	ld.global.nc.f32 	%f132, [%rd38+153600];
	st.shared.f32 	[%r20+600], %f132;
	@%p1 bra 	$L__BB0_3;
	ld.param.u64 	%rd47, [my_kernel_kernel0_param_1];
	shl.b32 	%r21, %r34, 7;
	add.s32 	%r23, %r21, %r22;
	cvta.to.global.u64 	%rd39, %rd47;
	mul.wide.u32 	%rd40, %r23, 4;
	add.s64 	%rd41, %rd39, %rd40;
	ld.global.nc.f32 	%f133, [%rd41];
	mov.u32 	%r25, _ZZ17my_kernel_kernel0E18placeholder_shared;
	add.s32 	%r26, %r25, %r24;
	st.shared.f32 	[%r26], %f133;
	ld.global.nc.f32 	%f134, [%rd41+4];
	st.shared.f32 	[%r26+4], %f134;
	ld.global.nc.f32 	%f135, [%rd41+8];
	st.shared.f32 	[%r26+8], %f135;
	ld.global.nc.f32 	%f136, [%rd41+12];
	st.shared.f32 	[%r26+12], %f136;
	ld.global.nc.f32 	%f137, [%rd41+16];
	st.shared.f32 	[%r26+16], %f137;
	ld.global.nc.f32 	%f138, [%rd41+20];
	st.shared.f32 	[%r26+20], %f138;
	ld.global.nc.f32 	%f139, [%rd41+24];
	st.shared.f32 	[%r26+24], %f139;
	ld.global.nc.f32 	%f140, [%rd41+28];
	st.shared.f32 	[%r26+28], %f140;
$L__BB0_3:
	mov.u32 	%r28, %tid.x;
	mov.u32 	%r29, _ZZ17my_kernel_kernel0E18PaddedInput_shared;
	mad.lo.s32 	%r35, %r28, 12, %r29;
	bar.sync 	0;
	ld.shared.f32 	%f1, [_ZZ17my_kernel_kernel0E18placeholder_shared];
	ld.shared.f32 	%f2, [_ZZ17my_kernel_kernel0E18placeholder_shared+64];
	ld.shared.f32 	%f3, [_ZZ17my_kernel_kernel0E18placeholder_shared+128];
	ld.shared.f32 	%f4, [_ZZ17my_kernel_kernel0E18placeholder_shared+192];
	ld.shared.f32 	%f5, [_ZZ17my_kernel_kernel0E18placeholder_shared+256];
	ld.shared.f32 	%f6, [_ZZ17my_kernel_kernel0E18placeholder_shared+320];
	ld.shared.f32 	%f7, [_ZZ17my_kernel_kernel0E18placeholder_shared+384];
	ld.shared.f32 	%f8, [_ZZ17my_kernel_kernel0E18placeholder_shared+448];
	ld.shared.f32 	%f9, [_ZZ17my_kernel_kernel0E18placeholder_shared+4];
	ld.shared.f32 	%f10, [_ZZ17my_kernel_kernel0E18placeholder_shared+68];
	ld.shared.f32 	%f11, [_ZZ17my_kernel_kernel0E18placeholder_shared+132];
	ld.shared.f32 	%f12, [_ZZ17my_kernel_kernel0E18placeholder_shared+196];
	ld.shared.f32 	%f13, [_ZZ17my_kernel_kernel0E18placeholder_shared+260];
	ld.shared.f32 	%f14, [_ZZ17my_kernel_kernel0E18placeholder_shared+324];
	ld.shared.f32 	%f15, [_ZZ17my_kernel_kernel0E18placeholder_shared+388];
	ld.shared.f32 	%f16, [_ZZ17my_kernel_kernel0E18placeholder_shared+452];
	ld.shared.f32 	%f17, [_ZZ17my_kernel_kernel0E18placeholder_shared+8];
	ld.shared.f32 	%f18, [_ZZ17my_kernel_kernel0E18placeholder_shared+72];
	ld.shared.f32 	%f19, [_ZZ17my_kernel_kernel0E18placeholder_shared+136];
	ld.shared.f32 	%f20, [_ZZ17my_kernel_kernel0E18placeholder_shared+200];
	ld.shared.f32 	%f21, [_ZZ17my_kernel_kernel0E18placeholder_shared+264];
	ld.shared.f32 	%f22, [_ZZ17my_kernel_kernel0E18placeholder_shared+328];
	ld.shared.f32 	%f23, [_ZZ17my_kernel_kernel0E18placeholder_shared+392];
	ld.shared.f32 	%f24, [_ZZ17my_kernel_kernel0E18placeholder_shared+456];
	ld.shared.f32 	%f25, [_ZZ17my_kernel_kernel0E18placeholder_shared+12];
	ld.shared.f32 	%f26, [_ZZ17my_kernel_kernel0E18placeholder_shared+76];
	ld.shared.f32 	%f27, [_ZZ17my_kernel_kernel0E18placeholder_shared+140];
	ld.shared.f32 	%f28, [_ZZ17my_kernel_kernel0E18placeholder_shared+204];
	ld.shared.f32 	%f29, [_ZZ17my_kernel_kernel0E18placeholder_shared+268];
	ld.shared.f32 	%f30, [_ZZ17my_kernel_kernel0E18placeholder_shared+332];
	ld.shared.f32 	%f31, [_ZZ17my_kernel_kernel0E18placeholder_shared+396];
	ld.shared.f32 	%f32, [_ZZ17my_kernel_kernel0E18placeholder_shared+460];
	ld.shared.f32 	%f33, [_ZZ17my_kernel_kernel0E18placeholder_shared+16];
	ld.shared.f32 	%f34, [_ZZ17my_kernel_kernel0E18placeholder_shared+80];
	ld.shared.f32 	%f35, [_ZZ17my_kernel_kernel0E18placeholder_shared+144];
	ld.shared.f32 	%f36, [_ZZ17my_kernel_kernel0E18placeholder_shared+208];
	ld.shared.f32 	%f37, [_ZZ17my_kernel_kernel0E18placeholder_shared+272];
	ld.shared.f32 	%f38, [_ZZ17my_kernel_kernel0E18placeholder_shared+336];
	ld.shared.f32 	%f39, [_ZZ17my_kernel_kernel0E18placeholder_shared+400];
	ld.shared.f32 	%f40, [_ZZ17my_kernel_kernel0E18placeholder_shared+464];
	ld.shared.f32 	%f41, [_ZZ17my_kernel_kernel0E18placeholder_shared+20];
	ld.shared.f32 	%f42, [_ZZ17my_kernel_kernel0E18placeholder_shared+84];
	ld.shared.f32 	%f43, [_ZZ17my_kernel_kernel0E18placeholder_shared+148];
	ld.shared.f32 	%f44, [_ZZ17my_kernel_kernel0E18placeholder_shared+212];
	ld.shared.f32 	%f45, [_ZZ17my_kernel_kernel0E18placeholder_shared+276];
	ld.shared.f32 	%f46, [_ZZ17my_kernel_kernel0E18placeholder_shared+340];
	ld.shared.f32 	%f47, [_ZZ17my_kernel_kernel0E18placeholder_shared+404];
	ld.shared.f32 	%f48, [_ZZ17my_kernel_kernel0E18placeholder_shared+468];
	ld.shared.f32 	%f49, [_ZZ17my_kernel_kernel0E18placeholder_shared+24];
	ld.shared.f32 	%f50, [_ZZ17my_kernel_kernel0E18placeholder_shared+88];
	ld.shared.f32 	%f51, [_ZZ17my_kernel_kernel0E18placeholder_shared+152];
	ld.shared.f32 	%f52, [_ZZ17my_kernel_kernel0E18placeholder_shared+216];
	ld.shared.f32 	%f53, [_ZZ17my_kernel_kernel0E18placeholder_shared+280];
	ld.shared.f32 	%f54, [_ZZ17my_kernel_kernel0E18placeholder_shared+344];
	ld.shared.f32 	%f55, [_ZZ17my_kernel_kernel0E18placeholder_shared+408];
	ld.shared.f32 	%f56, [_ZZ17my_kernel_kernel0E18placeholder_shared+472];
	ld.shared.f32 	%f57, [_ZZ17my_kernel_kernel0E18placeholder_shared+28];
	ld.shared.f32 	%f58, [_ZZ17my_kernel_kernel0E18placeholder_shared+92];
	ld.shared.f32 	%f59, [_ZZ17my_kernel_kernel0E18placeholder_shared+156];
	ld.shared.f32 	%f60, [_ZZ17my_kernel_kernel0E18placeholder_shared+220];
	ld.shared.f32 	%f61, [_ZZ17my_kernel_kernel0E18placeholder_shared+284];
	ld.shared.f32 	%f62, [_ZZ17my_kernel_kernel0E18placeholder_shared+348];
	ld.shared.f32 	%f63, [_ZZ17my_kernel_kernel0E18placeholder_shared+412];
	ld.shared.f32 	%f64, [_ZZ17my_kernel_kernel0E18placeholder_shared+476];
	ld.shared.f32 	%f65, [_ZZ17my_kernel_kernel0E18placeholder_shared+32];
	ld.shared.f32 	%f66, [_ZZ17my_kernel_kernel0E18placeholder_shared+96];
	ld.shared.f32 	%f67, [_ZZ17my_kernel_kernel0E18placeholder_shared+160];
	ld.shared.f32 	%f68, [_ZZ17my_kernel_kernel0E18placeholder_shared+224];
	ld.shared.f32 	%f69, [_ZZ17my_kernel_kernel0E18placeholder_shared+288];
	ld.shared.f32 	%f70, [_ZZ17my_kernel_kernel0E18placeholder_shared+352];
	ld.shared.f32 	%f71, [_ZZ17my_kernel_kernel0E18placeholder_shared+416];
	ld.shared.f32 	%f72, [_ZZ17my_kernel_kernel0E18placeholder_shared+480];
	ld.shared.f32 	%f73, [_ZZ17my_kernel_kernel0E18placeholder_shared+36];
	ld.shared.f32 	%f74, [_ZZ17my_kernel_kernel0E18placeholder_shared+100];
	ld.shared.f32 	%f75, [_ZZ17my_kernel_kernel0E18placeholder_shared+164];
	ld.shared.f32 	%f76, [_ZZ17my_kernel_kernel0E18placeholder_shared+228];
	ld.shared.f32 	%f77, [_ZZ17my_kernel_kernel0E18placeholder_shared+292];
	ld.shared.f32 	%f78, [_ZZ17my_kernel_kernel0E18placeholder_shared+356];
	ld.shared.f32 	%f79, [_ZZ17my_kernel_kernel0E18placeholder_shared+420];
	ld.shared.f32 	%f80, [_ZZ17my_kernel_kernel0E18placeholder_shared+484];
	ld.shared.f32 	%f81, [_ZZ17my_kernel_kernel0E18placeholder_shared+40];
	ld.shared.f32 	%f82, [_ZZ17my_kernel_kernel0E18placeholder_shared+104];
	ld.shared.f32 	%f83, [_ZZ17my_kernel_kernel0E18placeholder_shared+168];
	ld.shared.f32 	%f84, [_ZZ17my_kernel_kernel0E18placeholder_shared+232];
	ld.shared.f32 	%f85, [_ZZ17my_kernel_kernel0E18placeholder_shared+296];
	ld.shared.f32 	%f86, [_ZZ17my_kernel_kernel0E18placeholder_shared+360];
	ld.shared.f32 	%f87, [_ZZ17my_kernel_kernel0E18placeholder_shared+424];
	ld.shared.f32 	%f88, [_ZZ17my_kernel_kernel0E18placeholder_shared+488];
	ld.shared.f32 	%f89, [_ZZ17my_kernel_kernel0E18placeholder_shared+44];
	ld.shared.f32 	%f90, [_ZZ17my_kernel_kernel0E18placeholder_shared+108];
	ld.shared.f32 	%f91, [_ZZ17my_kernel_kernel0E18placeholder_shared+172];
	ld.shared.f32 	%f92, [_ZZ17my_kernel_kernel0E18placeholder_shared+236];
	ld.shared.f32 	%f93, [_ZZ17my_kernel_kernel0E18placeholder_shared+300];
	ld.shared.f32 	%f94, [_ZZ17my_kernel_kernel0E18placeholder_shared+364];
	ld.shared.f32 	%f95, [_ZZ17my_kernel_kernel0E18placeholder_shared+428];
	ld.shared.f32 	%f96, [_ZZ17my_kernel_kernel0E18placeholder_shared+492];
	ld.shared.f32 	%f97, [_ZZ17my_kernel_kernel0E18placeholder_shared+48];
	ld.shared.f32 	%f98, [_ZZ17my_kernel_kernel0E18placeholder_shared+112];
	ld.shared.f32 	%f99, [_ZZ17my_kernel_kernel0E18placeholder_shared+176];
	ld.shared.f32 	%f100, [_ZZ17my_kernel_kernel0E18placeholder_shared+240];
	ld.shared.f32 	%f101, [_ZZ17my_kernel_kernel0E18placeholder_shared+304];
	ld.shared.f32 	%f102, [_ZZ17my_kernel_kernel0E18placeholder_shared+368];
	ld.shared.f32 	%f103, [_ZZ17my_kernel_kernel0E18placeholder_shared+432];
	ld.shared.f32 	%f104, [_ZZ17my_kernel_kernel0E18placeholder_shared+496];
	ld.shared.f32 	%f105, [_ZZ17my_kernel_kernel0E18placeholder_shared+52];
	ld.shared.f32 	%f106, [_ZZ17my_kernel_kernel0E18placeholder_shared+116];
	ld.shared.f32 	%f107, [_ZZ17my_kernel_kernel0E18placeholder_shared+180];
	ld.shared.f32 	%f108, [_ZZ17my_kernel_kernel0E18placeholder_shared+244];
	ld.shared.f32 	%f109, [_ZZ17my_kernel_kernel0E18placeholder_shared+308];
	ld.shared.f32 	%f110, [_ZZ17my_kernel_kernel0E18placeholder_shared+372];
	ld.shared.f32 	%f111, [_ZZ17my_kernel_kernel0E18placeholder_shared+436];
	ld.shared.f32 	%f112, [_ZZ17my_kernel_kernel0E18placeholder_shared+500];
	ld.shared.f32 	%f113, [_ZZ17my_kernel_kernel0E18placeholder_shared+56];
	ld.shared.f32 	%f114, [_ZZ17my_kernel_kernel0E18placeholder_shared+120];
	ld.shared.f32 	%f115, [_ZZ17my_kernel_kernel0E18placeholder_shared+184];
	ld.shared.f32 	%f116, [_ZZ17my_kernel_kernel0E18placeholder_shared+248];
	ld.shared.f32 	%f117, [_ZZ17my_kernel_kernel0E18placeholder_shared+312];
	ld.shared.f32 	%f118, [_ZZ17my_kernel_kernel0E18placeholder_shared+376];
	ld.shared.f32 	%f119, [_ZZ17my_kernel_kernel0E18placeholder_shared+440];
	ld.shared.f32 	%f120, [_ZZ17my_kernel_kernel0E18placeholder_shared+504];
	ld.shared.f32 	%f121, [_ZZ17my_kernel_kernel0E18placeholder_shared+60];
	ld.shared.f32 	%f122, [_ZZ17my_kernel_kernel0E18placeholder_shared+124];
	ld.shared.f32 	%f123, [_ZZ17my_kernel_kernel0E18placeholder_shared+188];
	ld.shared.f32 	%f124, [_ZZ17my_kernel_kernel0E18placeholder_shared+252];
	ld.shared.f32 	%f125, [_ZZ17my_kernel_kernel0E18placeholder_shared+316];
	ld.shared.f32 	%f126, [_ZZ17my_kernel_kernel0E18placeholder_shared+380];
	ld.shared.f32 	%f127, [_ZZ17my_kernel_kernel0E18placeholder_shared+444];
	mov.b32 	%r36, 0;
	ld.shared.f32 	%f128, [_ZZ17my_kernel_kernel0E18placeholder_shared+508];
	mov.u64 	%rd50, %rd52;
$L__BB0_4:
	ld.shared.f32 	%f141, [%r35];
	ld.local.v4.f32 	{%f142, %f143, %f144, %f145}, [%rd50+-768];
	fma.rn.f32 	%f146, %f141, %f1, %f142;
	ld.local.v4.f32 	{%f147, %f148, %f149, %f150}, [%rd50+-576];
	fma.rn.f32 	%f151, %f141, %f2, %f147;
	ld.local.v4.f32 	{%f152, %f153, %f154, %f155}, [%rd50+-384];
	fma.rn.f32 	%f156, %f141, %f3, %f152;
	ld.local.v4.f32 	{%f157, %f158, %f159, %f160}, [%rd50+-192];
	fma.rn.f32 	%f161, %f141, %f4, %f157;
	ld.local.v4.f32 	{%f162, %f163, %f164, %f165}, [%rd50];
	fma.rn.f32 	%f166, %f141, %f5, %f162;
	ld.local.v4.f32 	{%f167, %f168, %f169, %f170}, [%rd50+192];
	fma.rn.f32 	%f171, %f141, %f6, %f167;
	ld.local.v4.f32 	{%f172, %f173, %f174, %f175}, [%rd50+384];
	fma.rn.f32 	%f176, %f141, %f7, %f172;
	ld.local.v4.f32 	{%f177, %f178, %f179, %f180}, [%rd50+576];
	fma.rn.f32 	%f181, %f141, %f8, %f177;
	fma.rn.f32 	%f182, %f141, %f9, %f143;
	fma.rn.f32 	%f183, %f141, %f10, %f148;
	fma.rn.f32 	%f184, %f141, %f11, %f153;
	fma.rn.f32 	%f185, %f141, %f12, %f158;
	fma.rn.f32 	%f186, %f141, %f13, %f163;
	fma.rn.f32 	%f187, %f141, %f14, %f168;
	fma.rn.f32 	%f188, %f141, %f15, %f173;
	fma.rn.f32 	%f189, %f141, %f16, %f178;
	fma.rn.f32 	%f190, %f141, %f17, %f144;
	fma.rn.f32 	%f191, %f141, %f18, %f149;
	fma.rn.f32 	%f192, %f141, %f19, %f154;
	fma.rn.f32 	%f193, %f141, %f20, %f159;
	fma.rn.f32 	%f194, %f141, %f21, %f164;
	fma.rn.f32 	%f195, %f141, %f22, %f169;
	fma.rn.f32 	%f196, %f141, %f23, %f174;
	fma.rn.f32 	%f197, %f141, %f24, %f179;
	fma.rn.f32 	%f198, %f141, %f25, %f145;
	st.local.v4.f32 	[%rd50+-768], {%f146, %f182, %f190, %f198};
	fma.rn.f32 	%f199, %f141, %f26, %f150;
	st.local.v4.f32 	[%rd50+-576], {%f151, %f183, %f191, %f199};
	fma.rn.f32 	%f200, %f141, %f27, %f155;
	st.local.v4.f32 	[%rd50+-384], {%f156, %f184, %f192, %f200};
	fma.rn.f32 	%f201, %f141, %f28, %f160;
	st.local.v4.f32 	[%rd50+-192], {%f161, %f185, %f193, %f201};
	fma.rn.f32 	%f202, %f141, %f29, %f165;
	st.local.v4.f32 	[%rd50], {%f166, %f186, %f194, %f202};
	fma.rn.f32 	%f203, %f141, %f30, %f170;
	st.local.v4.f32 	[%rd50+192], {%f171, %f187, %f195, %f203};
	fma.rn.f32 	%f204, %f141, %f31, %f175;
	st.local.v4.f32 	[%rd50+384], {%f176, %f188, %f196, %f204};
	fma.rn.f32 	%f205, %f141, %f32, %f180;
	st.local.v4.f32 	[%rd50+576], {%f181, %f189, %f197, %f205};
	ld.local.v4.f32 	{%f206, %f207, %f208, %f209}, [%rd50+-752];
	fma.rn.f32 	%f210, %f141, %f33, %f206;
	ld.local.v4.f32 	{%f211, %f212, %f213, %f214}, [%rd50+-560];
	fma.rn.f32 	%f215, %f141, %f34, %f211;
	ld.local.v4.f32 	{%f216, %f217, %f218, %f219}, [%rd50+-368];
	fma.rn.f32 	%f220, %f141, %f35, %f216;
	ld.local.v4.f32 	{%f221, %f222, %f223, %f224}, [%rd50+-176];
	fma.rn.f32 	%f225, %f141, %f36, %f221;
	ld.local.v4.f32 	{%f226, %f227, %f228, %f229}, [%rd50+16];
	fma.rn.f32 	%f230, %f141, %f37, %f226;
	ld.local.v4.f32 	{%f231, %f232, %f233, %f234}, [%rd50+208];
	fma.rn.f32 	%f235, %f141, %f38, %f231;
	ld.local.v4.f32 	{%f236, %f237, %f238, %f239}, [%rd50+400];
	fma.rn.f32 	%f240, %f141, %f39, %f236;
	ld.local.v4.f32 	{%f241, %f242, %f243, %f244}, [%rd50+592];
	fma.rn.f32 	%f245, %f141, %f40, %f241;
	fma.rn.f32 	%f246, %f141, %f41, %f207;
	fma.rn.f32 	%f247, %f141, %f42, %f212;
	fma.rn.f32 	%f248, %f141, %f43, %f217;
	fma.rn.f32 	%f249, %f141, %f44, %f222;
	fma.rn.f32 	%f250, %f141, %f45, %f227;
	fma.rn.f32 	%f251, %f141, %f46, %f232;
	fma.rn.f32 	%f252, %f141, %f47, %f237;
	fma.rn.f32 	%f253, %f141, %f48, %f242;
	fma.rn.f32 	%f254, %f141, %f49, %f208;
	fma.rn.f32 	%f255, %f141, %f50, %f213;
	fma.rn.f32 	%f256, %f141, %f51, %f218;
	fma.rn.f32 	%f257, %f141, %f52, %f223;
	fma.rn.f32 	%f258, %f141, %f53, %f228;
	fma.rn.f32 	%f259, %f141, %f54, %f233;
	fma.rn.f32 	%f260, %f141, %f55, %f238;
	fma.rn.f32 	%f261, %f141, %f56, %f243;
	fma.rn.f32 	%f262, %f141, %f57, %f209;
	st.local.v4.f32 	[%rd50+-752], {%f210, %f246, %f254, %f262};
	fma.rn.f32 	%f263, %f141, %f58, %f214;
	st.local.v4.f32 	[%rd50+-560], {%f215, %f247, %f255, %f263};
	fma.rn.f32 	%f264, %f141, %f59, %f219;
	st.local.v4.f32 	[%rd50+-368], {%f220, %f248, %f256, %f264};
	fma.rn.f32 	%f265, %f141, %f60, %f224;
	st.local.v4.f32 	[%rd50+-176], {%f225, %f249, %f257, %f265};
	fma.rn.f32 	%f266, %f141, %f61, %f229;
	st.local.v4.f32 	[%rd50+16], {%f230, %f250, %f258, %f266};
	fma.rn.f32 	%f267, %f141, %f62, %f234;
	st.local.v4.f32 	[%rd50+208], {%f235, %f251, %f259, %f267};
	fma.rn.f32 	%f268, %f141, %f63, %f239;
	st.local.v4.f32 	[%rd50+400], {%f240, %f252, %f260, %f268};
	fma.rn.f32 	%f269, %f141, %f64, %f244;
	st.local.v4.f32 	[%rd50+592], {%f245, %f253, %f261, %f269};
	ld.local.v4.f32 	{%f270, %f271, %f272, %f273}, [%rd50+-736];
	fma.rn.f32 	%f274, %f141, %f65, %f270;
	ld.local.v4.f32 	{%f275, %f276, %f277, %f278}, [%rd50+-544];
	fma.rn.f32 	%f279, %f141, %f66, %f275;
	ld.local.v4.f32 	{%f280, %f281, %f282, %f283}, [%rd50+-352];
	fma.rn.f32 	%f284, %f141, %f67, %f280;
	ld.local.v4.f32 	{%f285, %f286, %f287, %f288}, [%rd50+-160];
	fma.rn.f32 	%f289, %f141, %f68, %f285;
	ld.local.v4.f32 	{%f290, %f291, %f292, %f293}, [%rd50+32];
	fma.rn.f32 	%f294, %f141, %f69, %f290;
	ld.local.v4.f32 	{%f295, %f296, %f297, %f298}, [%rd50+224];
	fma.rn.f32 	%f299, %f141, %f70, %f295;
	ld.local.v4.f32 	{%f300, %f301, %f302, %f303}, [%rd50+416];
	fma.rn.f32 	%f304, %f141, %f71, %f300;
	ld.local.v4.f32 	{%f305, %f306, %f307, %f308}, [%rd50+608];
	fma.rn.f32 	%f309, %f141, %f72, %f305;
	fma.rn.f32 	%f310, %f141, %f73, %f271;
	fma.rn.f32 	%f311, %f141, %f74, %f276;
	fma.rn.f32 	%f312, %f141, %f75, %f281;
	fma.rn.f32 	%f313, %f141, %f76, %f286;
	fma.rn.f32 	%f314, %f141, %f77, %f291;
	fma.rn.f32 	%f315, %f141, %f78, %f296;
	fma.rn.f32 	%f316, %f141, %f79, %f301;
	fma.rn.f32 	%f317, %f141, %f80, %f306;
	fma.rn.f32 	%f318, %f141, %f81, %f272;
	fma.rn.f32 	%f319, %f141, %f82, %f277;
	fma.rn.f32 	%f320, %f141, %f83, %f282;
	fma.rn.f32 	%f321, %f141, %f84, %f287;
	fma.rn.f32 	%f322, %f141, %f85, %f292;
	fma.rn.f32 	%f323, %f141, %f86, %f297;
	fma.rn.f32 	%f324, %f141, %f87, %f302;
	fma.rn.f32 	%f325, %f141, %f88, %f307;
	fma.rn.f32 	%f326, %f141, %f89, %f273;
	st.local.v4.f32 	[%rd50+-736], {%f274, %f310, %f318, %f326};
	fma.rn.f32 	%f327, %f141, %f90, %f278;
	st.local.v4.f32 	[%rd50+-544], {%f279, %f311, %f319, %f327};
	fma.rn.f32 	%f328, %f141, %f91, %f283;
	st.local.v4.f32 	[%rd50+-352], {%f284, %f312, %f320, %f328};
	fma.rn.f32 	%f329, %f141, %f92, %f288;
	st.local.v4.f32 	[%rd50+-160], {%f289, %f313, %f321, %f329};
	fma.rn.f32 	%f330, %f141, %f93, %f293;
	st.local.v4.f32 	[%rd50+32], {%f294, %f314, %f322, %f330};
	fma.rn.f32 	%f331, %f141, %f94, %f298;
	st.local.v4.f32 	[%rd50+224], {%f299, %f315, %f323, %f331};
	fma.rn.f32 	%f332, %f141, %f95, %f303;
	st.local.v4.f32 	[%rd50+416], {%f304, %f316, %f324, %f332};
	fma.rn.f32 	%f333, %f141, %f96, %f308;
	st.local.v4.f32 	[%rd50+608], {%f309, %f317, %f325, %f333};
	ld.local.v4.f32 	{%f334, %f335, %f336, %f337}, [%rd50+-720];
	fma.rn.f32 	%f338, %f141, %f97, %f334;
	ld.local.v4.f32 	{%f339, %f340, %f341, %f342}, [%rd50+-528];
	fma.rn.f32 	%f343, %f141, %f98, %f339;
	ld.local.v4.f32 	{%f344, %f345, %f346, %f347}, [%rd50+-336];
	fma.rn.f32 	%f348, %f141, %f99, %f344;
	ld.local.v4.f32 	{%f349, %f350, %f351, %f352}, [%rd50+-144];
	fma.rn.f32 	%f353, %f141, %f100, %f349;
	ld.local.v4.f32 	{%f354, %f355, %f356, %f357}, [%rd50+48];
	fma.rn.f32 	%f358, %f141, %f101, %f354;
	ld.local.v4.f32 	{%f359, %f360, %f361, %f362}, [%rd50+240];
	fma.rn.f32 	%f363, %f141, %f102, %f359;
	ld.local.v4.f32 	{%f364, %f365, %f366, %f367}, [%rd50+432];
	fma.rn.f32 	%f368, %f141, %f103, %f364;
	ld.local.v4.f32 	{%f369, %f370, %f371, %f372}, [%rd50+624];
	fma.rn.f32 	%f373, %f141, %f104, %f369;
	fma.rn.f32 	%f374, %f141, %f105, %f335;
	fma.rn.f32 	%f375, %f141, %f106, %f340;
	fma.rn.f32 	%f376, %f141, %f107, %f345;
	fma.rn.f32 	%f377, %f141, %f108, %f350;
	fma.rn.f32 	%f378, %f141, %f109, %f355;
	fma.rn.f32 	%f379, %f141, %f110, %f360;
	fma.rn.f32 	%f380, %f141, %f111, %f365;
	fma.rn.f32 	%f381, %f141, %f112, %f370;
	fma.rn.f32 	%f382, %f141, %f113, %f336;
	fma.rn.f32 	%f383, %f141, %f114, %f341;
	fma.rn.f32 	%f384, %f141, %f115, %f346;
	fma.rn.f32 	%f385, %f141, %f116, %f351;
	fma.rn.f32 	%f386, %f141, %f117, %f356;
	fma.rn.f32 	%f387, %f141, %f118, %f361;
	fma.rn.f32 	%f388, %f141, %f119, %f366;
	fma.rn.f32 	%f389, %f141, %f120, %f371;
	fma.rn.f32 	%f390, %f141, %f121, %f337;
	st.local.v4.f32 	[%rd50+-720], {%f338, %f374, %f382, %f390};
	fma.rn.f32 	%f391, %f141, %f122, %f342;
	st.local.v4.f32 	[%rd50+-528], {%f343, %f375, %f383, %f391};
	fma.rn.f32 	%f392, %f141, %f123, %f347;
	st.local.v4.f32 	[%rd50+-336], {%f348, %f376, %f384, %f392};
	fma.rn.f32 	%f393, %f141, %f124, %f352;
	st.local.v4.f32 	[%rd50+-144], {%f353, %f377, %f385, %f393};
	fma.rn.f32 	%f394, %f141, %f125, %f357;
	st.local.v4.f32 	[%rd50+48], {%f358, %f378, %f386, %f394};
	fma.rn.f32 	%f395, %f141, %f126, %f362;
	st.local.v4.f32 	[%rd50+240], {%f363, %f379, %f387, %f395};
	fma.rn.f32 	%f396, %f141, %f127, %f367;
	st.local.v4.f32 	[%rd50+432], {%f368, %f380, %f388, %f396};
	fma.rn.f32 	%f397, %f141, %f128, %f372;
	st.local.v4.f32 	[%rd50+624], {%f373, %f381, %f389, %f397};
	add.s32 	%r36, %r36, 1;
	add.s32 	%r35, %r35, 4;
	add.s64 	%rd50, %rd50, 64;
	setp.ne.s32 	%p2, %r36, 3;
	@%p2 bra 	$L__BB0_4;
	add.s32 	%r34, %r34, 1;
	setp.ne.s32 	%p3, %r34, 256;
	@%p3 bra 	$L__BB0_1;
	ld.param.u64 	%rd49, [my_kernel_kernel0_param_3];
	ld.param.u64 	%rd48, [my_kernel_kernel0_param_2];
	mov.u32 	%r31, %tid.x;
	mul.wide.u32 	%rd6, %r31, 1536;
	cvta.to.global.u64 	%rd7, %rd48;
	add.s64 	%rd42, %rd6, %rd7;
	add.s64 	%rd53, %rd42, 256;
	cvta.to.global.u64 	%rd43, %rd49;
	add.s64 	%rd58, %rd43, 256;
	mov.b32 	%r37, 0;
	mov.u64 	%rd51, %rd58;
$L__BB0_7:
	ld.local.f32 	%f398, [%rd52+-768];
	ld.global.nc.f32 	%f399, [%rd51+-256];
	add.f32 	%f400, %f398, %f399;
	max.f32 	%f401, %f400, 0f00000000;
	st.global.f32 	[%rd53+-256], %f401;
	ld.local.f32 	%f402, [%rd52+-576];
	ld.global.nc.f32 	%f403, [%rd51+-192];
	add.f32 	%f404, %f402, %f403;
	max.f32 	%f405, %f404, 0f00000000;
	st.global.f32 	[%rd53+-192], %f405;
	ld.local.f32 	%f406, [%rd52+-384];
	ld.global.nc.f32 	%f407, [%rd51+-128];
	add.f32 	%f408, %f406, %f407;
	max.f32 	%f409, %f408, 0f00000000;
	st.global.f32 	[%rd53+-128], %f409;
	ld.local.f32 	%f410, [%rd52+-192];
	ld.global.nc.f32 	%f411, [%rd51+-64];
	add.f32 	%f412, %f410, %f411;
	max.f32 	%f413, %f412, 0f00000000;
	st.global.f32 	[%rd53+-64], %f413;
	ld.local.f32 	%f414, [%rd52];
	ld.global.nc.f32 	%f415, [%rd51];
	add.f32 	%f416, %f414, %f415;
	max.f32 	%f417, %f416, 0f00000000;
	st.global.f32 	[%rd53], %f417;
	ld.local.f32 	%f418, [%rd52+192];
	ld.global.nc.f32 	%f419, [%rd51+64];
	add.f32 	%f420, %f418, %f419;
	max.f32 	%f421, %f420, 0f00000000;
	st.global.f32 	[%rd53+64], %f421;
	ld.local.f32 	%f422, [%rd52+384];
	ld.global.nc.f32 	%f423, [%rd51+128];
	add.f32 	%f424, %f422, %f423;
	max.f32 	%f425, %f424, 0f00000000;
	st.global.f32 	[%rd53+128], %f425;
	ld.local.f32 	%f426, [%rd52+576];
	ld.global.nc.f32 	%f427, [%rd51+192];
	add.f32 	%f428, %f426, %f427;
	max.f32 	%f429, %f428, 0f00000000;
	st.global.f32 	[%rd53+192], %f429;
	add.s32 	%r37, %r37, 1;
	add.s64 	%rd53, %rd53, 4;
	add.s64 	%rd52, %rd52, 4;
	add.s64 	%rd51, %rd51, 4;
	setp.ne.s32 	%p4, %r37, 16;
	@%p4 bra 	$L__BB0_7;
	add.s64 	%rd54, %rd42, 960;
	mov.b32 	%r38, 0;
	mov.u64 	%rd55, %rd58;
$L__BB0_9:
	ld.local.f32 	%f430, [%rd56+-768];
	ld.global.nc.f32 	%f431, [%rd55+-256];
	add.f32 	%f432, %f430, %f431;
	max.f32 	%f433, %f432, 0f00000000;
	st.global.f32 	[%rd54+-448], %f433;
	ld.local.f32 	%f434, [%rd56+-576];
	ld.global.nc.f32 	%f435, [%rd55+-192];
	add.f32 	%f436, %f434, %f435;
	max.f32 	%f437, %f436, 0f00000000;
	st.global.f32 	[%rd54+-384], %f437;
	ld.local.f32 	%f438, [%rd56+-384];
	ld.global.nc.f32 	%f439, [%rd55+-128];
	add.f32 	%f440, %f438, %f439;
	max.f32 	%f441, %f440, 0f00000000;
	st.global.f32 	[%rd54+-320], %f441;
	ld.local.f32 	%f442, [%rd56+-192];
	ld.global.nc.f32 	%f443, [%rd55+-64];
	add.f32 	%f444, %f442, %f443;
	max.f32 	%f445, %f444, 0f00000000;
	st.global.f32 	[%rd54+-256], %f445;
	ld.local.f32 	%f446, [%rd56];
	ld.global.nc.f32 	%f447, [%rd55];
	add.f32 	%f448, %f446, %f447;
	max.f32 	%f449, %f448, 0f00000000;
	st.global.f32 	[%rd54+-192], %f449;
	ld.local.f32 	%f450, [%rd56+192];
	ld.global.nc.f32 	%f451, [%rd55+64];
	add.f32 	%f452, %f450, %f451;
	max.f32 	%f453, %f452, 0f00000000;
	st.global.f32 	[%rd54+-128], %f453;
	ld.local.f32 	%f454, [%rd56+384];
	ld.global.nc.f32 	%f455, [%rd55+128];
	add.f32 	%f456, %f454, %f455;
	max.f32 	%f457, %f456, 0f00000000;
	st.global.f32 	[%rd54+-64], %f457;
	ld.local.f32 	%f458, [%rd56+576];
	ld.global.nc.f32 	%f459, [%rd55+192];
	add.f32 	%f460, %f458, %f459;
	max.f32 	%f461, %f460, 0f00000000;
	st.global.f32 	[%rd54], %f461;
	add.s32 	%r38, %r38, 1;
	add.s64 	%rd56, %rd56, 4;
	add.s64 	%rd55, %rd55, 4;
	add.s64 	%rd54, %rd54, 4;
	setp.ne.s32 	%p5, %r38, 16;
	@%p5 bra 	$L__BB0_9;
	add.s64 	%rd57, %rd42, 1472;
	mov.b32 	%r39, 0;
$L__BB0_11:
	ld.local.f32 	%f462, [%rd59+-768];
	ld.global.nc.f32 	%f463, [%rd58+-256];
	add.f32 	%f464, %f462, %f463;
	max.f32 	%f465, %f464, 0f00000000;
	st.global.f32 	[%rd57+-448], %f465;
	ld.local.f32 	%f466, [%rd59+-576];
	ld.global.nc.f32 	%f467, [%rd58+-192];
	add.f32 	%f468, %f466, %f467;
	max.f32 	%f469, %f468, 0f00000000;
	st.global.f32 	[%rd57+-384], %f469;
	ld.local.f32 	%f470, [%rd59+-384];
	ld.global.nc.f32 	%f471, [%rd58+-128];
	add.f32 	%f472, %f470, %f471;
	max.f32 	%f473, %f472, 0f00000000;
	st.global.f32 	[%rd57+-320], %f473;
	ld.local.f32 	%f474, [%rd59+-192];
	ld.global.nc.f32 	%f475, [%rd58+-64];
	add.f32 	%f476, %f474, %f475;
	max.f32 	%f477, %f476, 0f00000000;
	st.global.f32 	[%rd57+-256], %f477;
	ld.local.f32 	%f478, [%rd59];
	ld.global.nc.f32 	%f479, [%rd58];
	add.f32 	%f480, %f478, %f479;
	max.f32 	%f481, %f480, 0f00000000;
	st.global.f32 	[%rd57+-192], %f481;
	ld.local.f32 	%f482, [%rd59+192];
	ld.global.nc.f32 	%f483, [%rd58+64];
	add.f32 	%f484, %f482, %f483;
	max.f32 	%f485, %f484, 0f00000000;
	st.global.f32 	[%rd57+-128], %f485;
	ld.local.f32 	%f486, [%rd59+384];
	ld.global.nc.f32 	%f487, [%rd58+128];
	add.f32 	%f488, %f486, %f487;
	max.f32 	%f489, %f488, 0f00000000;
	st.global.f32 	[%rd57+-64], %f489;
	ld.local.f32 	%f490, [%rd59+576];
	ld.global.nc.f32 	%f491, [%rd58+192];
	add.f32 	%f492, %f490, %f491;
	max.f32 	%f493, %f492, 0f00000000;
	st.global.f32 	[%rd57], %f493;
	add.s32 	%r39, %r39, 1;
	add.s64 	%rd59, %rd59, 4;
	add.s64 	%rd58, %rd58, 4;
	add.s64 	%rd57, %rd57, 4;
	setp.ne.s32 	%p6, %r39, 16;
	@%p6 bra 	$L__BB0_11;
	ret;

}


// ===== COMPILED SASS (sm_100) =====

	.target	sm_100

	.elftype	@"ET_EXEC"


//--------------------- .note.nv.tkinfo           --------------------------
	.section	.note.nv.tkinfo,"",@"SHT_NOTE"
	.sectionflags	@"SHF_NOTE_NV_TKINFO"
	.tkinfo
        /*0018*/ 	.word	0x00000002
        /*0030*/ 	.string	""
        /*0030*/ 	.string	"ptxas"
        /*0030*/ 	.string	"Cuda compilation tools, release 13.0, V13.0.88"
        /*0030*/ 	.string	"Build cuda_13.0.r13.0/compiler.36424714_0"
        /*0030*/ 	.string	"-arch sm_100 -m 64 "



//--------------------- .note.nv.cuinfo           --------------------------
	.section	.note.nv.cuinfo,"",@"SHT_NOTE"
	.sectionflags	@"SHF_NOTE_NV_CUINFO"
        /*0018*/ 	.short	0x0002
        /*001a*/ 	.short	0x0064
        /*001c*/ 	.short	0x0082
	.zero		2


//--------------------- .nv.info                  --------------------------
	.section	.nv.info,"",@"SHT_CUDA_INFO"
	.align	4


	//----- nvinfo : EIATTR_REGCOUNT
	.align		4
        /*0000*/ 	.byte	0x04, 0x2f
        /*0002*/ 	.short	(.L_1 - .L_0)
	.align		4
.L_0:
        /*0004*/ 	.word	index@(my_kernel_kernel0)
        /*0008*/ 	.word	0x000000a8


	//----- nvinfo : EIATTR_FRAME_SIZE
	.align		4
.L_1:
        /*000c*/ 	.byte	0x04, 0x11
        /*000e*/ 	.short	(.L_3 - .L_2)
	.align		4
.L_2:
        /*0010*/ 	.word	index@(my_kernel_kernel0)
        /*0014*/ 	.word	0x00000600


	//----- nvinfo : EIATTR_MIN_STACK_SIZE
	.align		4
.L_3:
        /*0018*/ 	.byte	0x04, 0x12
        /*001a*/ 	.short	(.L_5 - .L_4)
	.align		4
.L_4:
        /*001c*/ 	.word	index@(my_kernel_kernel0)
        /*0020*/ 	.word	0x00000600
.L_5:


//--------------------- .nv.compat                --------------------------
	.section	.nv.compat,"",@"SHT_CUDA_COMPAT_INFO"
	.align	4
        /*0000*/ 	.byte	0x02, 0x09, 0x00, 0x00, 0x02, 0x02, 0x01, 0x00, 0x02, 0x05, 0x05, 0x00, 0x03, 0x07, 0x01, 0x01
        /*0010*/ 	.byte	0x02, 0x03, 0x00, 0x00, 0x02, 0x06, 0x01, 0x00, 0x04, 0x0b, 0x08, 0x00, 0x09, 0x00, 0x00, 0x00
        /*0020*/ 	.byte	0x00, 0x00, 0x00, 0x00


//--------------------- .nv.info.my_kernel_kernel0 --------------------------
	.section	.nv.info.my_kernel_kernel0,"",@"SHT_CUDA_INFO"
	.sectionflags	@""
	.align	4


	//----- nvinfo : EIATTR_CUDA_API_VERSION
	.align		4
        /*0000*/ 	.byte	0x04, 0x37
        /*0002*/ 	.short	(.L_7 - .L_6)
.L_6:
        /*0004*/ 	.word	0x00000082


	//----- nvinfo : EIATTR_KPARAM_INFO
	.align		4
.L_7:
        /*0008*/ 	.byte	0x04, 0x17
        /*000a*/ 	.short	(.L_9 - .L_8)
.L_8:
        /*000c*/ 	.word	0x00000000
        /*0010*/ 	.short	0x0003
        /*0012*/ 	.short	0x0018
        /*0014*/ 	.byte	0x00, 0xf5, 0x21, 0x00


	//----- nvinfo : EIATTR_KPARAM_INFO
	.align		4
.L_9:
        /*0018*/ 	.byte	0x04, 0x17
        /*001a*/ 	.short	(.L_11 - .L_10)
.L_10:
        /*001c*/ 	.word	0x00000000
        /*0020*/ 	.short	0x0002
        /*0022*/ 	.short	0x0010
        /*0024*/ 	.byte	0x00, 0xf5, 0x21, 0x00


	//----- nvinfo : EIATTR_KPARAM_INFO
	.align		4
.L_11:
        /*0028*/ 	.byte	0x04, 0x17
        /*002a*/ 	.short	(.L_13 - .L_12)
.L_12:
        /*002c*/ 	.word	0x00000000
        /*0030*/ 	.short	0x0001
        /*0032*/ 	.short	0x0008
        /*0034*/ 	.byte	0x00, 0xf5, 0x21, 0x00


	//----- nvinfo : EIATTR_KPARAM_INFO
	.align		4
.L_13:
        /*0038*/ 	.byte	0x04, 0x17
        /*003a*/ 	.short	(.L_15 - .L_14)
.L_14:
        /*003c*/ 	.word	0x00000000
        /*0040*/ 	.short	0x0000
        /*0042*/ 	.short	0x0000
        /*0044*/ 	.byte	0x00, 0xf5, 0x21, 0x00


	//----- nvinfo : EIATTR_SPARSE_MMA_MASK
	.align		4
.L_15:
        /*0048*/ 	.byte	0x03, 0x50
        /*004a*/ 	.short	0x0000


	//----- nvinfo : EIATTR_MAXREG_COUNT
	.align		4
        /*004c*/ 	.byte	0x03, 0x1b
        /*004e*/ 	.short	0x00ff


	//----- nvinfo : EIATTR_NUM_BARRIERS
	.align		4
        /*0050*/ 	.byte	0x02, 0x4c
        /*0052*/ 	.byte	0x01
	.zero		1


	//----- nvinfo : EIATTR_MERCURY_ISA_VERSION
	.align		4
        /*0054*/ 	.byte	0x03, 0x5f
        /*0056*/ 	.short	0x0101


	//----- nvinfo : EIATTR_UNUSED_LOAD_BYTE_OFFSET
	.align		4
        /*0058*/ 	.byte	0x04, 0x44
        /*005a*/ 	.short	(.L_17 - .L_16)


	//   ....[0]....
.L_16:
        /*005c*/ 	.word	0x000009c0
        /*0060*/ 	.word	0x0000fff0


	//----- nvinfo : EIATTR_VRC_CTA_INIT_COUNT
	.align		4
.L_17:
        /*0064*/ 	.byte	0x02, 0x4a
	.zero		1
	.zero		1


	//----- nvinfo : EIATTR_EXIT_INSTR_OFFSETS
	.align		4
        /*0068*/ 	.byte	0x04, 0x1c
        /*006a*/ 	.short	(.L_19 - .L_18)


	//   ....[0]....
.L_18:
        /*006c*/ 	.word	0x00003540


	//----- nvinfo : EIATTR_CRS_STACK_SIZE
	.align		4
.L_19:
        /*0070*/ 	.byte	0x04, 0x1e
        /*0072*/ 	.short	(.L_21 - .L_20)
.L_20:
        /*0074*/ 	.word	0x00000000


	//----- nvinfo : EIATTR_CBANK_PARAM_SIZE
	.align		4
.L_21:
        /*0078*/ 	.byte	0x03, 0x19
        /*007a*/ 	.short	0x0020


	//----- nvinfo : EIATTR_PARAM_CBANK
	.align		4
        /*007c*/ 	.byte	0x04, 0x0a
        /*007e*/ 	.short	(.L_23 - .L_22)
	.align		4
.L_22:
        /*0080*/ 	.word	index@(.nv.constant0.my_kernel_kernel0)
        /*0084*/ 	.short	0x0380
        /*0086*/ 	.short	0x0020


	//----- nvinfo : EIATTR_SW_WAR
	.align		4
.L_23:
        /*0088*/ 	.byte	0x04, 0x36
        /*008a*/ 	.short	(.L_25 - .L_24)
.L_24:
        /*008c*/ 	.word	0x00000008
.L_25:


//--------------------- .nv.callgraph             --------------------------
	.section	.nv.callgraph,"",@"SHT_CUDA_CALLGRAPH"
	.align	4
	.sectionentsize	8
	.align		4
        /*0000*/ 	.word	0x00000000
	.align		4
        /*0004*/ 	.word	0xffffffff
	.align		4
        /*0008*/ 	.word	0x00000000
	.align		4
        /*000c*/ 	.word	0xfffffffe
	.align		4
        /*0010*/ 	.word	0x00000000
	.align		4
        /*0014*/ 	.word	0xfffffffd
	.align		4
        /*0018*/ 	.word	0x00000000
	.align		4
        /*001c*/ 	.word	0xfffffffc


//--------------------- .text.my_kernel_kernel0   --------------------------
	.section	.text.my_kernel_kernel0,"ax",@progbits
	.align	128
        .global         my_kernel_kernel0
        .type           my_kernel_kernel0,@function
        .size           my_kernel_kernel0,(.L_x_8 - my_kernel_kernel0)
        .other          my_kernel_kernel0,@"STO_CUDA_ENTRY STV_DEFAULT"
my_kernel_kernel0:
.text.my_kernel_kernel0:
[----:B------:R-:W0:Y:S01]  /*0000*/  LDC R1, c[0x0][0x37c] ;  /* 0x0000df00ff017b82 */ /* 0x000e220000000800 */
[----:B------:R-:W1:Y:S07]  /*0010*/  S2R R2, SR_TID.X ;  /* 0x0000000000027919 */ /* 0x000e6e0000002100 */
[----:B------:R-:W2:Y:S01]  /*0020*/  S2UR UR5, SR_CgaCtaId ;  /* 0x00000000000579c3 */ /* 0x000ea20000008800 */
[----:B0-----:R-:W-:Y:S01]  /*0030*/  IADD3 R1, PT, PT, R1, -0x600, RZ ;  /* 0xfffffa0001017810 */ /* 0x001fe20007ffe0ff */
[----:B------:R-:W-:Y:S01]  /*0040*/  UMOV UR4, 0x400 ;  /* 0x0000040000047882 */ /* 0x000fe20000000000 */
[----:B------:R-:W0:Y:S02]  /*0050*/  LDCU.64 UR10, c[0x0][0x358] ;  /* 0x00006b00ff0a77ac */ /* 0x000e240008000a00 */
[----:B------:R-:W-:Y:S01]  /*0060*/  R2UR UR7, R1 ;  /* 0x00000000010772ca */ /* 0x000fe200000e0000 */
[----:B------:R3:W-:Y:S04]  /*0070*/  STL.128 [R1], RZ ;  /* 0x000000ff01007387 */ /* 0x0007e80000100c00 */
[----:B------:R3:W-:Y:S04]  /*0080*/  STL.128 [R1+0xc0], RZ ;  /* 0x0000c0ff01007387 */ /* 0x0007e80000100c00 */
[----:B------:R3:W-:Y:S04]  /*0090*/  STL.128 [R1+0x180], RZ ;  /* 0x000180ff01007387 */ /* 0x0007e80000100c00 */
[----:B------:R3:W-:Y:S01]  /*00a0*/  STL.128 [R1+0x240], RZ ;  /* 0x000240ff01007387 */ /* 0x0007e20000100c00 */
[----:B------:R-:W-:-:S02]  /*00b0*/  UIADD3 UR8, UPT, UPT, UR7, 0x300, URZ ;  /* 0x0000030007087890 */ /* 0x000fc4000fffe0ff */
[----:B------:R-:W-:Y:S01]  /*00c0*/  UIADD3 UR9, UPT, UPT, UR7, 0x340, URZ ;  /* 0x0000034007097890 */ /* 0x000fe2000fffe0ff */
[----:B------:R3:W-:Y:S01]  /*00d0*/  STL.128 [R1+0x300], RZ ;  /* 0x000300ff01007387 */ /* 0x0007e20000100c00 */
[----:B------:R-:W-:Y:S02]  /*00e0*/  UIADD3 UR7, UPT, UPT, UR7, 0x380, URZ ;  /* 0x0000038007077890 */ /* 0x000fe4000fffe0ff */
[----:B--2---:R-:W-:Y:S01]  /*00f0*/  ULEA UR4, UR5, UR4, 0x18 ;  /* 0x0000000405047291 */ /* 0x004fe2000f8ec0ff */
[----:B------:R3:W-:Y:S04]  /*0100*/  STL.128 [R1+0x3c0], RZ ;  /* 0x0003c0ff01007387 */ /* 0x0007e80000100c00 */
[----:B------:R3:W-:Y:S01]  /*0110*/  STL.128 [R1+0x480], RZ ;  /* 0x000480ff01007387 */ /* 0x0007e20000100c00 */
[----:B-1----:R-:W-:Y:S01]  /*0120*/  LEA R0, R2, UR4, 0x2 ;  /* 0x0000000402007c11 */ /* 0x002fe2000f8e10ff */
[----:B------:R-:W-:-:S02]  /*0130*/  UMOV UR4, URZ ;  /* 0x000000ff00047c82 */ /* 0x000fc40008000000 */
[----:B------:R3:W-:Y:S04]  /*0140*/  STL.128 [R1+0x540], RZ ;  /* 0x000540ff01007387 */ /* 0x0007e80000100c00 */
        /* <DEDUP_REMOVED lines=87> */
[----:B0-----:R3:W-:Y:S02]  /*06c0*/  STL.128 [R1+0x5f0], RZ ;  /* 0x0005f0ff01007387 */ /* 0x0017e40000100c00 */
.L_x_3:
[----:B------:R-:W0:Y:S01]  /*06d0*/  LDC.64 R4, c[0x0][0x380] ;  /* 0x0000e000ff047b82 */ /* 0x000e220000000a00 */
[----:B------:R-:W-:-:S05]  /*06e0*/  LEA R3, R2, UR4, 0x8 ;  /* 0x0000000402037c11 */ /* 0x000fca000f8e40ff */
[----:B0-----:R-:W-:-:S05]  /*06f0*/  IMAD.WIDE.U32 R4, R3, 0x4, R4 ;  /* 0x0000000403047825 */ /* 0x001fca00078e0004 */
[----:B------:R-:W2:Y:S04]  /*0700*/  LDG.E.CONSTANT R3, desc[UR10][R4.64] ;  /* 0x0000000a04037981 */ /* 0x000ea8000c1e9900 */
[----:B------:R-:W4:Y:S04]  /*0710*/  LDG.E.CONSTANT R7, desc[UR10][R4.64+0x12c00] ;  /* 0x012c000a04077981 */ /* 0x000f28000c1e9900 */
[----:B------:R-:W5:Y:S01]  /*0720*/  LDG.E.CONSTANT R9, desc[UR10][R4.64+0x25800] ;  /* 0x0258000a04097981 */ /* 0x000f62000c1e9900 */
[----:B------:R-:W-:Y:S01]  /*0730*/  BAR.SYNC.DEFER_BLOCKING 0x0 ;  /* 0x0000000000007b1d */ /* 0x000fe20000010000 */
[----:B------:R-:W-:-:S05]  /*0740*/  ISETP.GT.U32.AND P0, PT, R2, 0xf, PT ;  /* 0x0000000f0200780c */ /* 0x000fca0003f04070 */
[----:B------:R-:W-:Y:S01]  /*0750*/  BSSY.RECONVERGENT B0, `(.L_x_0) ;  /* 0x000001f000007945 */ /* 0x000fe20003800200 */
[----:B--2---:R0:W-:Y:S04]  /*0760*/  STS [R0], R3 ;  /* 0x0000000300007388 */ /* 0x0041e80000000800 */
[----:B----4-:R0:W-:Y:S04]  /*0770*/  STS [R0+0x12c], R7 ;  /* 0x00012c0700007388 */ /* 0x0101e80000000800 */
[----:B-----5:R0:W-:Y:S01]  /*0780*/  STS [R0+0x258], R9 ;  /* 0x0002580900007388 */ /* 0x0201e20000000800 */
[----:B-1----:R-:W-:Y:S05]  /*0790*/  @P0 BRA `(.L_x_1) ;  /* 0x0000000000680947 */ /* 0x002fea0003800000 */
[----:B------:R-:W1:Y:S01]  /*07a0*/  LDC.64 R4, c[0x0][0x388] ;  /* 0x0000e200ff047b82 */ /* 0x000e620000000a00 */
[----:B0-----:R-:W-:-:S04]  /*07b0*/  MOV R3, UR4 ;  /* 0x0000000400037c02 */ /* 0x001fc80008000f00 */
[----:B------:R-:W-:-:S04]  /*07c0*/  LEA R3, R3, R2, 0x4 ;  /* 0x0000000203037211 */ /* 0x000fc800078e20ff */
[----:B------:R-:W-:-:S05]  /*07d0*/  SHF.L.U32 R3, R3, 0x3, RZ ;  /* 0x0000000303037819 */ /* 0x000fca00000006ff */
[----:B-1----:R-:W-:-:S05]  /*07e0*/  IMAD.WIDE.U32 R4, R3, 0x4, R4 ;  /* 0x0000000403047825 */ /* 0x002fca00078e0004 */
[----:B------:R-:W2:Y:S04]  /*07f0*/  LDG.E.CONSTANT R3, desc[UR10][R4.64] ;  /* 0x0000000a04037981 */ /* 0x000ea8000c1e9900 */
[----:B------:R-:W4:Y:S04]  /*0800*/  LDG.E.CONSTANT R7, desc[UR10][R4.64+0x4] ;  /* 0x0000040a04077981 */ /* 0x000f28000c1e9900 */
[----:B------:R-:W5:Y:S04]  /*0810*/  LDG.E.CONSTANT R9, desc[UR10][R4.64+0x8] ;  /* 0x0000080a04097981 */ /* 0x000f68000c1e9900 */
[----:B------:R-:W3:Y:S04]  /*0820*/  LDG.E.CONSTANT R11, desc[UR10][R4.64+0xc] ;  /* 0x00000c0a040b7981 */ /* 0x000ee8000c1e9900 */
[----:B------:R-:W3:Y:S04]  /*0830*/  LDG.E.CONSTANT R13, desc[UR10][R4.64+0x10] ;  /* 0x0000100a040d7981 */ /* 0x000ee8000c1e9900 */
[----:B------:R-:W3:Y:S04]  /*0840*/  LDG.E.CONSTANT R15, desc[UR10][R4.64+0x14] ;  /* 0x0000140a040f7981 */ /* 0x000ee8000c1e9900 */
[----:B------:R-:W3:Y:S04]  /*0850*/  LDG.E.CONSTANT R17, desc[UR10][R4.64+0x18] ;  /* 0x0000180a04117981 */ /* 0x000ee8000c1e9900 */
[----:B------:R-:W3:Y:S01]  /*0860*/  LDG.E.CONSTANT R19, desc[UR10][R4.64+0x1c] ;  /* 0x00001c0a04137981 */ /* 0x000ee2000c1e9900 */
[----:B------:R-:W0:Y:S01]  /*0870*/  S2UR UR6, SR_CgaCtaId ;  /* 0x00000000000679c3 */ /* 0x000e220000008800 */
[----:B------:R-:W-:-:S02]  /*0880*/  UMOV UR5, 0x400 ;  /* 0x0000040000057882 */ /* 0x000fc40000000000 */
[----:B------:R-:W-:-:S04]  /*0890*/  UIADD3 UR5, UPT, UPT, UR5, 0x384, URZ ;  /* 0x0000038405057890 */ /* 0x000fc8000fffe0ff */
[----:B0-----:R-:W-:-:S06]  /*08a0*/  ULEA UR5, UR6, UR5, 0x18 ;  /* 0x0000000506057291 */ /* 0x001fcc000f8ec0ff */
[----:B------:R-:W-:-:S05]  /*08b0*/  LEA R2, R2, UR5, 0x5 ;  /* 0x0000000502027c11 */ /* 0x000fca000f8e28ff */
[----:B--2---:R1:W-:Y:S04]  /*08c0*/  STS [R2], R3 ;  /* 0x0000000302007388 */ /* 0x0043e80000000800 */
[----:B----4-:R1:W-:Y:S04]  /*08d0*/  STS [R2+0x4], R7 ;  /* 0x0000040702007388 */ /* 0x0103e80000000800 */
[----:B-----5:R1:W-:Y:S04]  /*08e0*/  STS [R2+0x8], R9 ;  /* 0x0000080902007388 */ /* 0x0203e80000000800 */
[----:B---3--:R1:W-:Y:S04]  /*08f0*/  STS [R2+0xc], R11 ;  /* 0x00000c0b02007388 */ /* 0x0083e80000000800 */
[----:B------:R1:W-:Y:S04]  /*0900*/  STS [R2+0x10], R13 ;  /* 0x0000100d02007388 */ /* 0x0003e80000000800 */
[----:B------:R1:W-:Y:S04]  /*0910*/  STS [R2+0x14], R15 ;  /* 0x0000140f02007388 */ /* 0x0003e80000000800 */
[----:B------:R1:W-:Y:S04]  /*0920*/  STS [R2+0x18], R17 ;  /* 0x0000181102007388 */ /* 0x0003e80000000800 */
[----:B------:R1:W-:Y:S02]  /*0930*/  STS [R2+0x1c], R19 ;  /* 0x00001c1302007388 */ /* 0x0003e40000000800 */
.L_x_1:
[----:B------:R-:W-:Y:S05]  /*0940*/  BSYNC.RECONVERGENT B0 ;  /* 0x0000000000007941 */ /* 0x000fea0003800200 */
.L_x_0:
[----:B------:R-:W2:Y:S08]  /*0950*/  S2UR UR6, SR_CgaCtaId ;  /* 0x00000000000679c3 */ /* 0x000eb00000008800 */
[----:B------:R-:W-:Y:S01]  /*0960*/  BAR.SYNC.DEFER_BLOCKING 0x0 ;  /* 0x0000000000007b1d */ /* 0x000fe20000010000 */
[----:B------:R-:W-:-:S05]  /*0970*/  HFMA2 R133, -RZ, RZ, 0, 7.152557373046875e-07 ;  /* 0x0000000cff857431 */ /* 0x000fca00000001ff */
[----:B------:R-:W-:Y:S01]  /*0980*/  UMOV UR5, 0x400 ;  /* 0x0000040000057882 */ /* 0x000fe20000000000 */
[----:B-1----:R-:W1:Y:S01]  /*0990*/  S2R R2, SR_TID.X ;  /* 0x0000000000027919 */ /* 0x002e620000002100 */
[----:B--2---:R-:W-:-:S03]  /*09a0*/  ULEA UR5, UR6, UR5, 0x18 ;  /* 0x0000000506057291 */ /* 0x004fc6000f8ec0ff */
[----:B------:R-:W-:-:S06]  /*09b0*/  UMOV UR6, UR8 ;  /* 0x0000000800067c82 */ /* 0x000fcc0008000000 */
[----:B0-----:R-:W1:Y:S04]  /*09c0*/  LDS.128 R4, [UR5+0x380] ;  /* 0x00038005ff047984 */ /* 0x001e680008000c00 */
[----:B------:R-:W0:Y:S04]  /*09d0*/  LDS R3, [UR5+0x580] ;  /* 0x00058005ff037984 */ /* 0x000e280008000800 */
[----:B------:R-:W2:Y:S04]  /*09e0*/  LDS.128 R8, [UR5+0x3c0] ;  /* 0x0003c005ff087984 */ /* 0x000ea80008000c00 */
[----:B------:R-:W4:Y:S04]  /*09f0*/  LDS.128 R12, [UR5+0x400] ;  /* 0x00040005ff0c7984 */ /* 0x000f280008000c00 */
[----:B------:R-:W0:Y:S04]  /*0a00*/  LDS.128 R16, [UR5+0x440] ;  /* 0x00044005ff107984 */ /* 0x000e280008000c00 */
[----:B------:R-:W0:Y:S04]  /*0a10*/  LDS.128 R20, [UR5+0x480] ;  /* 0x00048005ff147984 */ /* 0x000e280008000c00 */
[----:B------:R-:W0:Y:S04]  /*0a20*/  LDS.128 R24, [UR5+0x4c0] ;  /* 0x0004c005ff187984 */ /* 0x000e280008000c00 */
[----:B------:R-:W0:Y:S04]  /*0a30*/  LDS.128 R28, [UR5+0x500] ;  /* 0x00050005ff1c7984 */ /* 0x000e280008000c00 */
[----:B------:R-:W0:Y:S04]  /*0a40*/  LDS.128 R32, [UR5+0x540] ;  /* 0x00054005ff207984 */ /* 0x000e280008000c00 */
[----:B------:R-:W0:Y:S04]  /*0a50*/  LDS.128 R36, [UR5+0x390] ;  /* 0x00039005ff247984 */ /* 0x000e280008000c00 */
[----:B------:R-:W0:Y:S01]  /*0a60*/  LDS.128 R40, [UR5+0x3d0] ;  /* 0x0003d005ff287984 */ /* 0x000e220008000c00 */
[----:B-1----:R-:W-:-:S03]  /*0a70*/  IMAD R4, R2, R133, UR5 ;  /* 0x0000000502047e24 */ /* 0x002fc6000f8e0285 */
[----:B------:R-:W1:Y:S04]  /*0a80*/  LDS.128 R44, [UR5+0x410] ;  /* 0x00041005ff2c7984 */ /* 0x000e680008000c00 */
[----:B------:R-:W0:Y:S04]  /*0a90*/  LDS.128 R48, [UR5+0x450] ;  /* 0x00045005ff307984 */ /* 0x000e280008000c00 */
        /* <DEDUP_REMOVED lines=19> */
[----:B------:R-:W0:Y:S01]  /*0bd0*/  LDS.128 R128, [UR5+0x570] ;  /* 0x00057005ff807984 */ /* 0x000e220008000c00 */
[----:B-12-4-:R-:W-:-:S05]  /*0be0*/  UMOV UR5, URZ ;  /* 0x000000ff00057c82 */ /* 0x016fca0008000000 */
.L_x_2:
[----:B-1----:R-:W0:Y:S04]  /*0bf0*/  LDL.128 R144, [UR6+0x270] ;  /* 0x00027006ff907983 */ /* 0x002e280008100c00 */
[----:B------:R-:W2:Y:S04]  /*0c00*/  LDL.128 R140, [UR6+-0x300] ;  /* 0xfffd0006ff8c7983 */ /* 0x000ea80008100c00 */
[----:B------:R-:W4:Y:S04]  /*0c10*/  LDL.128 R132, [UR6+-0x180] ;  /* 0xfffe8006ff847983 */ /* 0x000f280008100c00 */
[----:B------:R-:W5:Y:S04]  /*0c20*/  LDL.128 R136, [UR6+-0x240] ;  /* 0xfffdc006ff887983 */ /* 0x000f680008100c00 */
[----:B------:R-:W0:Y:S04]  /*0c30*/  LDS R165, [R4] ;  /* 0x0000000004a57984 */ /* 0x000e280000000800 */
[----:B------:R-:W3:Y:S04]  /*0c40*/  LDL.128 R156, [UR6+-0xc0] ;  /* 0xffff4006ff9c7983 */ /* 0x000ee80008100c00 */
[----:B------:R-:W3:Y:S04]  /*0c50*/  LDL.128 R152, [UR6] ;  /* 0x00000006ff987983 */ /* 0x000ee80008100c00 */
[----:B------:R-:W3:Y:S01]  /*0c60*/  LDL.128 R148, [UR6+0xc0] ;  /* 0x0000c006ff947983 */ /* 0x000ee20008100c00 */
[C---:B0-----:R-:W-:Y:S01]  /*0c70*/  FFMA R144, R165.reuse, R129, R144 ;  /* 0x00000081a5907223 */ /* 0x041fe20000000090 */
[C---:B------:R-:W-:Y:S01]  /*0c80*/  FFMA R145, R165.reuse, R130, R145 ;  /* 0x00000082a5917223 */ /* 0x040fe20000000091 */
[----:B------:R-:W-:Y:S01]  /*0c90*/  FFMA R146, R165, R131, R146 ;  /* 0x00000083a5927223 */ /* 0x000fe20000000092 */
[-C--:B------:R-:W-:Y:S01]  /*0ca0*/  FFMA R147, R3, R165.reuse, R147 ;  /* 0x000000a503937223 */ /* 0x080fe20000000093 */
[----:B--2---:R-:W-:Y:S01]  /*0cb0*/  FFMA R140, R5, R165, R140 ;  /* 0x000000a5058c7223 */ /* 0x004fe2000000008c */
[C---:B------:R-:W-:Y:S01]  /*0cc0*/  FFMA R141, R165.reuse, R6, R141 ;  /* 0x00000006a58d7223 */ /* 0x040fe2000000008d */
[----:B------:R-:W-:Y:S01]  /*0cd0*/  FFMA R142, R165, R7, R142 ;  /* 0x00000007a58e7223 */ /* 0x000fe2000000008e */
[-C--:B------:R-:W-:Y:S01]  /*0ce0*/  FFMA R143, R36, R165.reuse, R143 ;  /* 0x000000a5248f7223 */ /* 0x080fe2000000008f */
[----:B----4-:R-:W-:Y:S01]  /*0cf0*/  FFMA R132, R13, R165, R132 ;  /* 0x000000a50d847223 */ /* 0x010fe20000000084 */
[C---:B------:R-:W-:Y:S01]  /*0d00*/  FFMA R133, R165.reuse, R14, R133 ;  /* 0x0000000ea5857223 */ /* 0x040fe20000000085 */
[----:B------:R-:W-:Y:S01]  /*0d10*/  FFMA R134, R165, R15, R134 ;  /* 0x0000000fa5867223 */ /* 0x000fe20000000086 */
[-C--:B------:R-:W-:Y:S01]  /*0d20*/  FFMA R135, R44, R165.reuse, R135 ;  /* 0x000000a52c877223 */ /* 0x080fe20000000087 */
[----:B------:R0:W-:Y:S04]  /*0d30*/  STL.128 [UR6+0x270], R144 ;  /* 0x00027090ff007987 */ /* 0x0001e80008100c06 */
[----:B------:R1:W-:Y:S04]  /*0d40*/  STL.128 [UR6+-0x300], R140 ;  /* 0xfffd008cff007987 */ /* 0x0003e80008100c06 */
[----:B------:R2:W-:Y:S01]  /*0d50*/  STL.128 [UR6+-0x180], R132 ;  /* 0xfffe8084ff007987 */ /* 0x0005e20008100c06 */
[----:B-----5:R-:W-:Y:S01]  /*0d60*/  FFMA R160, R9, R165, R136 ;  /* 0x000000a509a07223 */ /* 0x020fe20000000088 */
[----:B------:R-:W-:-:S02]  /*0d70*/  FFMA R161, R165, R10, R137 ;  /* 0x0000000aa5a17223 */ /* 0x000fc40000000089 */
[----:B0-----:R-:W4:Y:S04]  /*0d80*/  LDL.128 R144, [UR6+0x180] ;  /* 0x00018006ff907983 */ /* 0x001f280008100c00 */
[----:B-1----:R-:W5:Y:S04]  /*0d90*/  LDL.128 R140, [UR6+0x240] ;  /* 0x00024006ff8c7983 */ /* 0x002f680008100c00 */
[----:B--2---:R-:W2:Y:S01]  /*0da0*/  LDL.128 R132, [UR6+-0x230] ;  /* 0xfffdd006ff847983 */ /* 0x004ea20008100c00 */
[----:B------:R-:W-:Y:S01]  /*0db0*/  FFMA R162, R165, R11, R138 ;  /* 0x0000000ba5a27223 */ /* 0x000fe2000000008a */
[----:B------:R-:W-:-:S02]  /*0dc0*/  FFMA R163, R40, R165, R139 ;  /* 0x000000a528a37223 */ /* 0x000fc4000000008b */
[----:B------:R-:W2:Y:S01]  /*0dd0*/  LDL.128 R136, [UR6+-0x2f0] ;  /* 0xfffd1006ff887983 */ /* 0x000ea20008100c00 */
[----:B---3--:R-:W-:Y:S01]  /*0de0*/  FFMA R156, R17, R165, R156 ;  /* 0x000000a5119c7223 */ /* 0x008fe2000000009c */
[C---:B------:R-:W-:Y:S01]  /*0df0*/  FFMA R157, R165.reuse, R18, R157 ;  /* 0x00000012a59d7223 */ /* 0x040fe2000000009d */
[----:B------:R-:W-:Y:S01]  /*0e00*/  FFMA R158, R165, R19, R158 ;  /* 0x00000013a59e7223 */ /* 0x000fe2000000009e */
[-C--:B------:R-:W-:Y:S01]  /*0e10*/  FFMA R159, R48, R165.reuse, R159 ;  /* 0x000000a5309f7223 */ /* 0x080fe2000000009f */
[----:B------:R-:W-:Y:S01]  /*0e20*/  FFMA R152, R21, R165, R152 ;  /* 0x000000a515987223 */ /* 0x000fe20000000098 */
[C---:B------:R-:W-:Y:S01]  /*0e30*/  FFMA R153, R165.reuse, R22, R153 ;  /* 0x00000016a5997223 */ /* 0x040fe20000000099 */
[----:B------:R-:W-:Y:S01]  /*0e40*/  FFMA R154, R165, R23, R154 ;  /* 0x00000017a59a7223 */ /* 0x000fe2000000009a */
[-C--:B------:R-:W-:Y:S01]  /*0e50*/  FFMA R155, R52, R165.reuse, R155 ;  /* 0x000000a5349b7223 */ /* 0x080fe2000000009b */
[----:B------:R-:W-:Y:S01]  /*0e60*/  STL.128 [UR6+-0xc0], R156 ;  /* 0xffff409cff007987 */ /* 0x000fe20008100c06 */
[----:B------:R-:W-:Y:S01]  /*0e70*/  FFMA R148, R25, R165, R148 ;  /* 0x000000a519947223 */ /* 0x000fe20000000094 */
[C---:B------:R-:W-:Y:S01]  /*0e80*/  FFMA R149, R165.reuse, R26, R149 ;  /* 0x0000001aa5957223 */ /* 0x040fe20000000095 */
[----:B------:R-:W-:Y:S01]  /*0e90*/  FFMA R150, R165, R27, R150 ;  /* 0x0000001ba5967223 */ /* 0x000fe20000000096 */
[----:B------:R-:W-:Y:S01]  /*0ea0*/  STL.128 [UR6+-0x240], R160 ;  /* 0xfffdc0a0ff007987 */ /* 0x000fe20008100c06 */
[----:B------:R-:W-:-:S03]  /*0eb0*/  FFMA R151, R56, R165, R151 ;  /* 0x000000a538977223 */ /* 0x000fc60000000097 */
[----:B------:R0:W-:Y:S04]  /*0ec0*/  STL.128 [UR6], R152 ;  /* 0x00000098ff007987 */ /* 0x0001e80008100c06 */
[----:B------:R1:W-:Y:S04]  /*0ed0*/  STL.128 [UR6+0xc0], R148 ;  /* 0x0000c094ff007987 */ /* 0x0003e80008100c06 */
[----:B0-----:R-:W3:Y:S04]  /*0ee0*/  LDL.128 R152, [UR6+0x10] ;  /* 0x00001006ff987983 */ /* 0x001ee80008100c00 */
[----:B-1----:R-:W3:Y:S01]  /*0ef0*/  LDL.128 R148, [UR6+-0xb0] ;  /* 0xffff5006ff947983 */ /* 0x002ee20008100c00 */
[----:B----4-:R-:W-:Y:S01]  /*0f00*/  FFMA R156, R29, R165, R144 ;  /* 0x000000a51d9c7223 */ /* 0x010fe20000000090 */
[C---:B------:R-:W-:Y:S01]  /*0f10*/  FFMA R157, R165.reuse, R30, R145 ;  /* 0x0000001ea59d7223 */ /* 0x040fe20000000091 */
[----:B------:R-:W-:Y:S01]  /*0f20*/  FFMA R158, R165, R31, R146 ;  /* 0x0000001fa59e7223 */ /* 0x000fe20000000092 */
[-C--:B------:R-:W-:Y:S01]  /*0f30*/  FFMA R159, R60, R165.reuse, R147 ;  /* 0x000000a53c9f7223 */ /* 0x080fe20000000093 */
[----:B-----5:R-:W-:Y:S01]  /*0f40*/  FFMA R140, R33, R165, R140 ;  /* 0x000000a5218c7223 */ /* 0x020fe2000000008c */
[C---:B------:R-:W-:Y:S01]  /*0f50*/  FFMA R141, R165.reuse, R34, R141 ;  /* 0x00000022a58d7223 */ /* 0x040fe2000000008d */
[C---:B------:R-:W-:Y:S01]  /*0f60*/  FFMA R142, R165.reuse, R35, R142 ;  /* 0x00000023a58e7223 */ /* 0x040fe2000000008e */
[----:B------:R-:W-:Y:S01]  /*0f70*/  FFMA R143, R64, R165, R143 ;  /* 0x000000a5408f7223 */ /* 0x000fe2000000008f */
[C---:B--2---:R-:W-:Y:S01]  /*0f80*/  FFMA R132, R165.reuse, R41, R132 ;  /* 0x00000029a5847223 */ /* 0x044fe20000000084 */
[C---:B------:R-:W-:Y:S01]  /*0f90*/  FFMA R133, R165.reuse, R42, R133 ;  /* 0x0000002aa5857223 */ /* 0x040fe20000000085 */
[C---:B------:R-:W-:Y:S01]  /*0fa0*/  FFMA R134, R165.reuse, R43, R134 ;  /* 0x0000002ba5867223 */ /* 0x040fe20000000086 */
[----:B------:R-:W-:Y:S01]  /*0fb0*/  FFMA R135, R72, R165, R135 ;  /* 0x000000a548877223 */ /* 0x000fe20000000087 */
[----:B------:R0:W-:Y:S01]  /*0fc0*/  STL.128 [UR6+0x180], R156 ;  /* 0x0001809cff007987 */ /* 0x0001e20008100c06 */
[C---:B------:R-:W-:Y:S01]  /*0fd0*/  FFMA R160, R165.reuse, R37, R136 ;  /* 0x00000025a5a07223 */ /* 0x040fe20000000088 */
[C---:B------:R-:W-:Y:S01]  /*0fe0*/  FFMA R161, R165.reuse, R38, R137 ;  /* 0x00000026a5a17223 */ /* 0x040fe20000000089 */
[----:B------:R-:W-:Y:S01]  /*0ff0*/  FFMA R162, R165, R39, R138 ;  /* 0x00000027a5a27223 */ /* 0x000fe2000000008a */
[----:B------:R1:W-:Y:S01]  /*1000*/  STL.128 [UR6+0x240], R140 ;  /* 0x0002408cff007987 */ /* 0x0003e20008100c06 */
[----:B------:R-:W-:-:S03]  /*1010*/  FFMA R163, R68, R165, R139 ;  /* 0x000000a544a37223 */ /* 0x000fc6000000008b */
[----:B------:R2:W-:Y:S04]  /*1020*/  STL.128 [UR6+-0x230], R132 ;  /* 0xfffdd084ff007987 */ /* 0x0005e80008100c06 */
[----:B------:R-:W4:Y:S04]  /*1030*/  LDL.128 R144, [UR6+-0x170] ;  /* 0xfffe9006ff907983 */ /* 0x000f280008100c00 */
[----:B0-----:R-:W5:Y:S04]  /*1040*/  LDL.128 R156, [UR6+0xd0] ;  /* 0x0000d006ff9c7983 */ /* 0x001f680008100c00 */
[----:B-1----:R-:W5:Y:S04]  /*1050*/  LDL.128 R140, [UR6+0x190] ;  /* 0x00019006ff8c7983 */ /* 0x002f680008100c00 */
[----:B------:R-:W5:Y:S04]  /*1060*/  LDL.128 R136, [UR6+0x250] ;  /* 0x00025006ff887983 */ /* 0x000f680008100c00 */
[----:B--2---:R-:W2:Y:S01]  /*1070*/  LDL.128 R132, [UR6+-0x2e0] ;  /* 0xfffd2006ff847983 */ /* 0x004ea20008100c00 */
[C---:B---3--:R-:W-:Y:S01]  /*1080*/  FFMA R152, R165.reuse, R53, R152 ;  /* 0x00000035a5987223 */ /* 0x048fe20000000098 */
[C---:B------:R-:W-:Y:S01]  /*1090*/  FFMA R153, R165.reuse, R54, R153 ;  /* 0x00000036a5997223 */ /* 0x040fe20000000099 */
[C---:B------:R-:W-:Y:S01]  /*10a0*/  FFMA R154, R165.reuse, R55, R154 ;  /* 0x00000037a59a7223 */ /* 0x040fe2000000009a */
[----:B------:R-:W-:Y:S01]  /*10b0*/  FFMA R155, R84, R165, R155 ;  /* 0x000000a5549b7223 */ /* 0x000fe2000000009b */
[C---:B------:R-:W-:Y:S01]  /*10c0*/  FFMA R148, R165.reuse, R49, R148 ;  /* 0x00000031a5947223 */ /* 0x040fe20000000094 */
[C---:B------:R-:W-:Y:S01]  /*10d0*/  FFMA R149, R165.reuse, R50, R149 ;  /* 0x00000032a5957223 */ /* 0x040fe20000000095 */
[C---:B------:R-:W-:Y:S01]  /*10e0*/  FFMA R150, R165.reuse, R51, R150 ;  /* 0x00000033a5967223 */ /* 0x040fe20000000096 */
[----:B------:R-:W-:Y:S01]  /*10f0*/  FFMA R151, R80, R165, R151 ;  /* 0x000000a550977223 */ /* 0x000fe20000000097 */
[----:B------:R0:W-:Y:S04]  /*1100*/  STL.128 [UR6+0x10], R152 ;  /* 0x00001098ff007987 */ /* 0x0001e80008100c06 */
[----:B------:R1:W-:Y:S04]  /*1110*/  STL.128 [UR6+-0xb0], R148 ;  /* 0xffff5094ff007987 */ /* 0x0003e80008100c06 */
[----:B0-----:R-:W3:Y:S04]  /*1120*/  LDL.128 R152, [UR6+0xe0] ;  /* 0x0000e006ff987983 */ /* 0x001ee80008100c00 */
[----:B-1----:R-:W3:Y:S01]  /*1130*/  LDL.128 R148, [UR6+0x1a0] ;  /* 0x0001a006ff947983 */ /* 0x002ee20008100c00 */
[C---:B----4-:R-:W-:Y:S01]  /*1140*/  FFMA R144, R165.reuse, R45, R144 ;  /* 0x0000002da5907223 */ /* 0x050fe20000000090 */
[C---:B------:R-:W-:Y:S01]  /*1150*/  FFMA R145, R165.reuse, R46, R145 ;  /* 0x0000002ea5917223 */ /* 0x040fe20000000091 */
[C---:B------:R-:W-:Y:S01]  /*1160*/  FFMA R146, R165.reuse, R47, R146 ;  /* 0x0000002fa5927223 */ /* 0x040fe20000000092 */
[----:B------:R-:W-:Y:S01]  /*1170*/  FFMA R147, R76, R165, R147 ;  /* 0x000000a54c937223 */ /* 0x000fe20000000093 */
[C---:B-----5:R-:W-:Y:S01]  /*1180*/  FFMA R156, R165.reuse, R57, R156 ;  /* 0x00000039a59c7223 */ /* 0x060fe2000000009c */
[C---:B------:R-:W-:Y:S01]  /*1190*/  FFMA R157, R165.reuse, R58, R157 ;  /* 0x0000003aa59d7223 */ /* 0x040fe2000000009d */
[C---:B------:R-:W-:Y:S01]  /*11a0*/  FFMA R158, R165.reuse, R59, R158 ;  /* 0x0000003ba59e7223 */ /* 0x040fe2000000009e */
[----:B------:R-:W-:Y:S01]  /*11b0*/  FFMA R159, R88, R165, R159 ;  /* 0x000000a5589f7223 */ /* 0x000fe2000000009f */
[C---:B------:R-:W-:Y:S01]  /*11c0*/  FFMA R140, R165.reuse, R61, R140 ;  /* 0x0000003da58c7223 */ /* 0x040fe2000000008c */
[C---:B------:R-:W-:Y:S01]  /*11d0*/  FFMA R141, R165.reuse, R62, R141 ;  /* 0x0000003ea58d7223 */ /* 0x040fe2000000008d */
[C---:B------:R-:W-:Y:S01]  /*11e0*/  FFMA R142, R165.reuse, R63, R142 ;  /* 0x0000003fa58e7223 */ /* 0x040fe2000000008e */
[----:B------:R-:W-:Y:S01]  /*11f0*/  FFMA R143, R92, R165, R143 ;  /* 0x000000a55c8f7223 */ /* 0x000fe2000000008f */
[C---:B------:R-:W-:Y:S01]  /*1200*/  FFMA R136, R165.reuse, R65, R136 ;  /* 0x00000041a5887223 */ /* 0x040fe20000000088 */
[C---:B------:R-:W-:Y:S01]  /*1210*/  FFMA R137, R165.reuse, R66, R137 ;  /* 0x00000042a5897223 */ /* 0x040fe20000000089 */
[C---:B------:R-:W-:Y:S01]  /*1220*/  FFMA R138, R165.reuse, R67, R138 ;  /* 0x00000043a58a7223 */ /* 0x040fe2000000008a */
[----:B------:R-:W-:Y:S01]  /*1230*/  FFMA R139, R96, R165, R139 ;  /* 0x000000a5608b7223 */ /* 0x000fe2000000008b */
[C---:B--2---:R-:W-:Y:S01]  /*1240*/  FFMA R132, R165.reuse, R69, R132 ;  /* 0x00000045a5847223 */ /* 0x044fe20000000084 */
[C---:B------:R-:W-:Y:S01]  /*1250*/  FFMA R133, R165.reuse, R70, R133 ;  /* 0x00000046a5857223 */ /* 0x040fe20000000085 */
[C---:B------:R-:W-:Y:S01]  /*1260*/  FFMA R134, R165.reuse, R71, R134 ;  /* 0x00000047a5867223 */ /* 0x040fe20000000086 */
[----:B------:R-:W-:Y:S01]  /*1270*/  FFMA R135, R100, R165, R135 ;  /* 0x000000a564877223 */ /* 0x000fe20000000087 */
[----:B------:R0:W-:Y:S04]  /*1280*/  STL.128 [UR6+-0x170], R144 ;  /* 0xfffe9090ff007987 */ /* 0x0001e80008100c06 */
[----:B------:R-:W-:Y:S04]  /*1290*/  STL.128 [UR6+0xd0], R156 ;  /* 0x0000d09cff007987 */ /* 0x000fe80008100c06 */
[----:B------:R1:W-:Y:S04]  /*12a0*/  STL.128 [UR6+0x190], R140 ;  /* 0x0001908cff007987 */ /* 0x0003e80008100c06 */
[----:B------:R2:W-:Y:S04]  /*12b0*/  STL.128 [UR6+0x250], R136 ;  /* 0x00025088ff007987 */ /* 0x0005e80008100c06 */
[----:B------:R4:W-:Y:S04]  /*12c0*/  STL.128 [UR6+-0x2e0], R132 ;  /* 0xfffd2084ff007987 */ /* 0x0009e80008100c06 */
[----:B0-----:R-:W5:Y:S04]  /*12d0*/  LDL.128 R144, [UR6+-0x220] ;  /* 0xfffde006ff907983 */ /* 0x001f680008100c00 */
[----:B-1----:R-:W5:Y:S04]  /*12e0*/  LDL.128 R140, [UR6+-0x160] ;  /* 0xfffea006ff8c7983 */ /* 0x002f680008100c00 */
[----:B--2---:R-:W2:Y:S04]  /*12f0*/  LDL.128 R136, [UR6+-0xa0] ;  /* 0xffff6006ff887983 */ /* 0x004ea80008100c00 */
[----:B------:R-:W2:Y:S04]  /*1300*/  LDL.128 R156, [UR6+0x20] ;  /* 0x00002006ff9c7983 */ /* 0x000ea80008100c00 */
[----:B----4-:R-:W4:Y:S01]  /*1310*/  LDL.128 R132, [UR6+0x260] ;  /* 0x00026006ff847983 */ /* 0x010f220008100c00 */
[C---:B---3--:R-:W-:Y:S01]  /*1320*/  FFMA R152, R165.reuse, R89, R152 ;  /* 0x00000059a5987223 */ /* 0x048fe20000000098 */
[C---:B------:R-:W-:Y:S01]  /*1330*/  FFMA R153, R165.reuse, R90, R153 ;  /* 0x0000005aa5997223 */ /* 0x040fe20000000099 */
[C---:B------:R-:W-:Y:S01]  /*1340*/  FFMA R154, R165.reuse, R91, R154 ;  /* 0x0000005ba59a7223 */ /* 0x040fe2000000009a */
[----:B------:R-:W-:Y:S01]  /*1350*/  FFMA R155, R120, R165, R155 ;  /* 0x000000a5789b7223 */ /* 0x000fe2000000009b */
[----:B------:R0:W-:Y:S04]  /*1360*/  STL.128 [UR6+-0x2f0], R160 ;  /* 0xfffd10a0ff007987 */ /* 0x0001e80008100c06 */
[----:B------:R1:W-:Y:S01]  /*1370*/  STL.128 [UR6+0xe0], R152 ;  /* 0x0000e098ff007987 */ /* 0x0003e20008100c06 */
[C---:B0-----:R-:W-:Y:S01]  /*1380*/  FFMA R160, R165.reuse, R93, R148 ;  /* 0x0000005da5a07223 */ /* 0x041fe20000000094 */
[C---:B------:R-:W-:Y:S01]  /*1390*/  FFMA R161, R165.reuse, R94, R149 ;  /* 0x0000005ea5a17223 */ /* 0x040fe20000000095 */
[C---:B------:R-:W-:Y:S01]  /*13a0*/  FFMA R162, R165.reuse, R95, R150 ;  /* 0x0000005fa5a27223 */ /* 0x040fe20000000096 */
[----:B------:R-:W-:Y:S01]  /*13b0*/  FFMA R163, R124, R165, R151 ;  /* 0x000000a57ca37223 */ /* 0x000fe20000000097 */
[----:B-1----:R-:W3:Y:S04]  /*13c0*/  LDL.128 R152, [UR6+0xf0] ;  /* 0x0000f006ff987983 */ /* 0x002ee80008100c00 */
[----:B------:R-:W3:Y:S01]  /*13d0*/  LDL.128 R148, [UR6+0x1b0] ;  /* 0x0001b006ff947983 */ /* 0x000ee20008100c00 */
        /* <DEDUP_REMOVED lines=12> */
[C---:B------:R-:W-:Y:S01]  /*14a0*/  FFMA R156, R165.reuse, R85, R156 ;  /* 0x00000055a59c7223 */ /* 0x040fe2000000009c */
[C---:B------:R-:W-:Y:S01]  /*14b0*/  FFMA R157, R165.reuse, R86, R157 ;  /* 0x00000056a59d7223 */ /* 0x040fe2000000009d */
[C---:B------:R-:W-:Y:S01]  /*14c0*/  FFMA R158, R165.reuse, R87, R158 ;  /* 0x00000057a59e7223 */ /* 0x040fe2000000009e */
[----:B------:R-:W-:Y:S01]  /*14d0*/  FFMA R159, R116, R165, R159 ;  /* 0x000000a5749f7223 */ /* 0x000fe2000000009f */
[C---:B----4-:R-:W-:Y:S01]  /*14e0*/  FFMA R132, R165.reuse, R97, R132 ;  /* 0x00000061a5847223 */ /* 0x050fe20000000084 */
[C---:B------:R-:W-:Y:S01]  /*14f0*/  FFMA R133, R165.reuse, R98, R133 ;  /* 0x00000062a5857223 */ /* 0x040fe20000000085 */
[----:B------:R-:W-:Y:S01]  /*1500*/  FFMA R134, R165, R99, R134 ;  /* 0x00000063a5867223 */ /* 0x000fe20000000086 */
[----:B------:R-:W-:Y:S01]  /*1510*/  FFMA R135, R128, R165, R135 ;  /* 0x000000a580877223 */ /* 0x000fe20000000087 */
[----:B------:R-:W-:Y:S04]  /*1520*/  STL.128 [UR6+-0x220], R144 ;  /* 0xfffde090ff007987 */ /* 0x000fe80008100c06 */
[----:B------:R0:W-:Y:S04]  /*1530*/  STL.128 [UR6+-0x160], R140 ;  /* 0xfffea08cff007987 */ /* 0x0001e80008100c06 */
[----:B------:R1:W-:Y:S04]  /*1540*/  STL.128 [UR6+-0xa0], R136 ;  /* 0xffff6088ff007987 */ /* 0x0003e80008100c06 */
[----:B------:R2:W-:Y:S04]  /*1550*/  STL.128 [UR6+0x20], R156 ;  /* 0x0000209cff007987 */ /* 0x0005e80008100c06 */
[----:B------:R4:W-:Y:S04]  /*1560*/  STL.128 [UR6+0x260], R132 ;  /* 0x00026084ff007987 */ /* 0x0009e80008100c06 */
[----:B0-----:R-:W5:Y:S04]  /*1570*/  LDL.128 R140, [UR6+-0x210] ;  /* 0xfffdf006ff8c7983 */ /* 0x001f680008100c00 */
[----:B-1----:R-:W5:Y:S04]  /*1580*/  LDL.128 R136, [UR6+-0x2d0] ;  /* 0xfffd3006ff887983 */ /* 0x002f680008100c00 */
[----:B------:R-:W5:Y:S04]  /*1590*/  LDL.128 R144, [UR6+-0x150] ;  /* 0xfffeb006ff907983 */ /* 0x000f680008100c00 */
[----:B--2---:R-:W2:Y:S04]  /*15a0*/  LDL.128 R156, [UR6+-0x90] ;  /* 0xffff7006ff9c7983 */ /* 0x004ea80008100c00 */
[----:B----4-:R-:W4:Y:S01]  /*15b0*/  LDL.128 R132, [UR6+0x30] ;  /* 0x00003006ff847983 */ /* 0x010f220008100c00 */
[----:B------:R-:W-:-:S04]  /*15c0*/  UIADD3 UR5, UPT, UPT, UR5, 0x1, URZ ;  /* 0x0000000105057890 */ /* 0x000fc8000fffe0ff */
[----:B------:R-:W-:Y:S01]  /*15d0*/  UISETP.NE.AND UP0, UPT, UR5, 0x3, UPT ;  /* 0x000000030500788c */ /* 0x000fe2000bf05270 */
[C---:B---3--:R-:W-:Y:S01]  /*15e0*/  FFMA R152, R165.reuse, R121, R152 ;  /* 0x00000079a5987223 */ /* 0x048fe20000000098 */
[C---:B------:R-:W-:Y:S01]  /*15f0*/  FFMA R153, R165.reuse, R122, R153 ;  /* 0x0000007aa5997223 */ /* 0x040fe20000000099 */
[C---:B------:R-:W-:Y:S01]  /*1600*/  FFMA R154, R165.reuse, R123, R154 ;  /* 0x0000007ba59a7223 */ /* 0x040fe2000000009a */
[C---:B------:R-:W-:Y:S01]  /*1610*/  FFMA R155, R165.reuse, R28, R155 ;  /* 0x0000001ca59b7223 */ /* 0x040fe2000000009b */
[C---:B------:R-:W-:Y:S01]  /*1620*/  FFMA R148, R165.reuse, R125, R148 ;  /* 0x0000007da5947223 */ /* 0x040fe20000000094 */
[C---:B------:R-:W-:Y:S01]  /*1630*/  FFMA R149, R165.reuse, R126, R149 ;  /* 0x0000007ea5957223 */ /* 0x040fe20000000095 */
[C---:B------:R-:W-:Y:S01]  /*1640*/  FFMA R150, R165.reuse, R127, R150 ;  /* 0x0000007fa5967223 */ /* 0x040fe20000000096 */
[C---:B------:R-:W-:Y:S01]  /*1650*/  FFMA R151, R165.reuse, R32, R151 ;  /* 0x00000020a5977223 */ /* 0x040fe20000000097 */
[----:B------:R-:W-:Y:S01]  /*1660*/  IADD3 R4, PT, PT, R4, 0x4, RZ ;  /* 0x0000000404047810 */ /* 0x000fe20007ffe0ff */
[----:B------:R1:W-:Y:S04]  /*1670*/  STL.128 [UR6+0x1a0], R160 ;  /* 0x0001a0a0ff007987 */ /* 0x0003e80008100c06 */
[----:B------:R1:W-:Y:S04]  /*1680*/  STL.128 [UR6+0xf0], R152 ;  /* 0x0000f098ff007987 */ /* 0x0003e80008100c06 */
[----:B------:R1:W-:Y:S01]  /*1690*/  STL.128 [UR6+0x1b0], R148 ;  /* 0x0001b094ff007987 */ /* 0x0003e20008100c06 */
[C---:B-----5:R-:W-:Y:S01]  /*16a0*/  FFMA R140, R165.reuse, R105, R140 ;  /* 0x00000069a58c7223 */ /* 0x060fe2000000008c */
[C---:B------:R-:W-:Y:S01]  /*16b0*/  FFMA R141, R165.reuse, R106, R141 ;  /* 0x0000006aa58d7223 */ /* 0x040fe2000000008d */
        /* <DEDUP_REMOVED lines=10> */
[C---:B--2---:R-:W-:Y:S01]  /*1760*/  FFMA R156, R165.reuse, R113, R156 ;  /* 0x00000071a59c7223 */ /* 0x044fe2000000009c */
[C---:B------:R-:W-:Y:S01]  /*1770*/  FFMA R157, R165.reuse, R114, R157 ;  /* 0x00000072a59d7223 */ /* 0x040fe2000000009d */
[C---:B------:R-:W-:Y:S01]  /*1780*/  FFMA R158, R165.reuse, R115, R158 ;  /* 0x00000073a59e7223 */ /* 0x040fe2000000009e */
[C---:B------:R-:W-:Y:S01]  /*1790*/  FFMA R159, R165.reuse, R20, R159 ;  /* 0x00000014a59f7223 */ /* 0x040fe2000000009f */
[C---:B----4-:R-:W-:Y:S01]  /*17a0*/  FFMA R132, R165.reuse, R117, R132 ;  /* 0x00000075a5847223 */ /* 0x050fe20000000084 */
[C---:B------:R-:W-:Y:S01]  /*17b0*/  FFMA R133, R165.reuse, R118, R133 ;  /* 0x00000076a5857223 */ /* 0x040fe20000000085 */
[C---:B------:R-:W-:Y:S01]  /*17c0*/  FFMA R134, R165.reuse, R119, R134 ;  /* 0x00000077a5867223 */ /* 0x040fe20000000086 */
[----:B------:R-:W-:Y:S01]  /*17d0*/  FFMA R135, R165, R24, R135 ;  /* 0x00000018a5877223 */ /* 0x000fe20000000087 */
[----:B------:R1:W-:Y:S04]  /*17e0*/  STL.128 [UR6+-0x2d0], R136 ;  /* 0xfffd3088ff007987 */ /* 0x0003e80008100c06 */
[----:B------:R1:W-:Y:S04]  /*17f0*/  STL.128 [UR6+-0x210], R140 ;  /* 0xfffdf08cff007987 */ /* 0x0003e80008100c06 */
[----:B------:R1:W-:Y:S04]  /*1800*/  STL.128 [UR6+-0x150], R144 ;  /* 0xfffeb090ff007987 */ /* 0x0003e80008100c06 */
[----:B------:R1:W-:Y:S04]  /*1810*/  STL.128 [UR6+-0x90], R156 ;  /* 0xffff709cff007987 */ /* 0x0003e80008100c06 */
[----:B------:R1:W-:Y:S01]  /*1820*/  STL.128 [UR6+0x30], R132 ;  /* 0x00003084ff007987 */ /* 0x0003e20008100c06 */
[----:B------:R-:W-:Y:S01]  /*1830*/  UIADD3 UR6, UPT, UPT, UR6, 0x40, URZ ;  /* 0x0000004006067890 */ /* 0x000fe2000fffe0ff */
[----:B------:R-:W-:Y:S11]  /*1840*/  BRA.U UP0, `(.L_x_2) ;  /* 0xfffffff100e87547 */ /* 0x000ff6000b83ffff */
[----:B------:R-:W-:-:S04]  /*1850*/  UIADD3 UR4, UPT, UPT, UR4, 0x1, URZ ;  /* 0x0000000104047890 */ /* 0x000fc8000fffe0ff */
[----:B------:R-:W-:-:S09]  /*1860*/  UISETP.NE.AND UP0, UPT, UR4, 0x100, UPT ;  /* 0x000001000400788c */ /* 0x000fd2000bf05270 */
[----:B------:R-:W-:Y:S05]  /*1870*/  BRA.U UP0, `(.L_x_3) ;  /* 0xffffffed00947547 */ /* 0x000fea000b83ffff */
[----:B------:R-:W0:Y:S01]  /*1880*/  LDC.64 R4, c[0x0][0x390] ;  /* 0x0000e400ff047b82 */ /* 0x000e220000000a00 */
[----:B------:R-:W2:Y:S02]  /*1890*/  LDCU.64 UR4, c[0x0][0x398] ;  /* 0x00007300ff0477ac */ /* 0x000ea40008000a00 */
[----:B--2---:R-:W-:-:S04]  /*18a0*/  UIADD3 UR4, UP0, UPT, UR4, 0x100, URZ ;  /* 0x0000010004047890 */ /* 0x004fc8000ff1e0ff */
[----:B------:R-:W-:Y:S01]  /*18b0*/  UIADD3.X UR5, UPT, UPT, URZ, UR5, URZ, UP0, !UPT ;  /* 0x00000005ff057290 */ /* 0x000fe200087fe4ff */
[----:B0-----:R-:W-:Y:S01]  /*18c0*/  IMAD.WIDE.U32 R2, R2, 0x600, R4 ;  /* 0x0000060002027825 */ /* 0x001fe200078e0004 */
[----:B------:R-:W-:Y:S02]  /*18d0*/  MOV R0, UR4 ;  /* 0x0000000400007c02 */ /* 0x000fe40008000f00 */
[----:B------:R-:W-:Y:S01]  /*18e0*/  MOV R36, UR4 ;  /* 0x0000000400247c02 */ /* 0x000fe20008000f00 */
[----:B------:R-:W-:Y:S01]  /*18f0*/  UMOV UR4, URZ ;  /* 0x000000ff00047c82 */ /* 0x000fe20008000000 */
[----:B------:R-:W-:Y:S02]  /*1900*/  IADD3 R70, P0, PT, R2, 0x100, RZ ;  /* 0x0000010002467810 */ /* 0x000fe40007f1e0ff */
[----:B------:R-:W-:Y:S02]  /*1910*/  MOV R39, UR5 ;  /* 0x0000000500277c02 */ /* 0x000fe40008000f00 */
[----:B------:R-:W-:-:S02]  /*1920*/  MOV R37, UR5 ;  /* 0x0000000500257c02 */ /* 0x000fc40008000f00 */
[----:B------:R-:W-:-:S07]  /*1930*/  IADD3.X R75, PT, PT, RZ, R3, RZ, P0, !PT ;  /* 0x00000003ff4b7210 */ /* 0x000fce00007fe4ff */
.L_x_4:
[----:B0-----:R-:W2:Y:S04]  /*1940*/  LDL.128 R32, [UR8+-0x300] ;  /* 0xfffd0008ff207983 */ /* 0x001ea80008100c00 */
[----:B------:R-:W2:Y:S04]  /*1950*/  LDG.E.CONSTANT R41, desc[UR10][R36.64+-0x100] ;  /* 0xffff000a24297981 */ /* 0x000ea8000c1e9900 */
[----:B------:R-:W3:Y:S04]  /*1960*/  LDG.E.CONSTANT R54, desc[UR10][R36.64+-0xfc] ;  /* 0xffff040a24367981 */ /* 0x000ee8000c1e9900 */
[----:B------:R-:W4:Y:S04]  /*1970*/  LDL.128 R24, [UR8+-0x180] ;  /* 0xfffe8008ff187983 */ /* 0x000f280008100c00 */
[----:B------:R-:W4:Y:S04]  /*1980*/  LDG.E.CONSTANT R58, desc[UR10][R36.64+-0x7c] ;  /* 0xffff840a243a7981 */ /* 0x000f28000c1e9900 */
[----:B------:R-:W5:Y:S04]  /*1990*/  LDL.128 R28, [UR8+-0x240] ;  /* 0xfffdc008ff1c7983 */ /* 0x000f680008100c00 */
[----:B------:R-:W5:Y:S04]  /*19a0*/  LDG.E.CONSTANT R43, desc[UR10][R36.64+-0xc0] ;  /* 0xffff400a242b7981 */ /* 0x000f68000c1e9900 */
[----:B------:R-:W5:Y:S04]  /*19b0*/  LDG.E.CONSTANT R45, desc[UR10][R36.64+-0x80] ;  /* 0xffff800a242d7981 */ /* 0x000f68000c1e9900 */
[----:B------:R-:W5:Y:S04]  /*19c0*/  LDG.E.CONSTANT R56, desc[UR10][R36.64+-0xbc] ;  /* 0xffff440a24387981 */ /* 0x000f68000c1e9900 */
[----:B------:R-:W5:Y:S04]  /*19d0*/  LDL.128 R16, [UR8] ;  /* 0x00000008ff107983 */ /* 0x000f680008100c00 */
[----:B------:R-:W5:Y:S04]  /*19e0*/  LDG.E.CONSTANT R62, desc[UR10][R36.64+0x4] ;  /* 0x0000040a243e7981 */ /* 0x000f68000c1e9900 */
[----:B------:R-:W5:Y:S04]  /*19f0*/  LDG.E.CONSTANT R59, desc[UR10][R36.64+-0xf8] ;  /* 0xffff080a243b7981 */ /* 0x000f68000c1e9900 */
[----:B------:R-:W5:Y:S04]  /*1a00*/  LDL.128 R20, [UR8+-0xc0] ;  /* 0xffff4008ff147983 */ /* 0x000f680008100c00 */
[----:B------:R-:W5:Y:S04]  /*1a10*/  LDG.E.CONSTANT R47, desc[UR10][R36.64+-0x40] ;  /* 0xffffc00a242f7981 */ /* 0x000f68000c1e9900 */
[----:B------:R-:W5:Y:S04]  /*1a20*/  LDG.E.CONSTANT R60, desc[UR10][R36.64+-0x3c] ;  /* 0xffffc40a243c7981 */ /* 0x000f68000c1e9900 */
[----:B------:R-:W5:Y:S04]  /*1a30*/  LDL.128 R12, [UR8+0xc0] ;  /* 0x0000c008ff0c7983 */ /* 0x000f680008100c00 */
[----:B------:R-:W5:Y:S04]  /*1a40*/  LDG.E.CONSTANT R49, desc[UR10][R36.64] ;  /* 0x0000000a24317981 */ /* 0x000f68000c1e9900 */
[----:B------:R-:W5:Y:S04]  /*1a50*/  LDG.E.CONSTANT R67, desc[UR10][R36.64+0x8] ;  /* 0x0000080a24437981 */ /* 0x000f68000c1e9900 */
[----:B------:R-:W5:Y:S04]  /*1a60*/  LDG.E.CONSTANT R51, desc[UR10][R36.64+0x40] ;  /* 0x0000400a24337981 */ /* 0x000f68000c1e9900 */
[----:B------:R-:W5:Y:S04]  /*1a70*/  LDG.E.CONSTANT R64, desc[UR10][R36.64+0x44] ;  /* 0x0000440a24407981 */ /* 0x000f68000c1e9900 */
[----:B------:R-:W5:Y:S04]  /*1a80*/  LDG.E.CONSTANT R61, desc[UR10][R36.64+-0xb8] ;  /* 0xffff480a243d7981 */ /* 0x000f68000c1e9900 */
[----:B------:R-:W5:Y:S04]  /*1a90*/  LDG.E.CONSTANT R63, desc[UR10][R36.64+-0x78] ;  /* 0xffff880a243f7981 */ /* 0x000f68000c1e9900 */
[----:B------:R-:W5:Y:S04]  /*1aa0*/  LDG.E.CONSTANT R65, desc[UR10][R36.64+-0x38] ;  /* 0xffffc80a24417981 */ /* 0x000f68000c1e9900 */
[----:B------:R-:W5:Y:S04]  /*1ab0*/  LDL.128 R8, [UR8+0x180] ;  /* 0x00018008ff087983 */ /* 0x000f680008100c00 */
        /* <DEDUP_REMOVED lines=15> */
[----:B------:R0:W5:Y:S01]  /*1bb0*/  LDG.E.CONSTANT R52, desc[UR10][R36.64+0xcc] ;  /* 0x0000cc0a24347981 */ /* 0x000162000c1e9900 */
[----:B------:R-:W-:-:S04]  /*1bc0*/  UIADD3 UR4, UPT, UPT, UR4, 0x4, URZ ;  /* 0x0000000404047890 */ /* 0x000fc8000fffe0ff */
[----:B------:R-:W-:Y:S01]  /*1bd0*/  UISETP.NE.AND UP0, UPT, UR4, 0x10, UPT ;  /* 0x000000100400788c */ /* 0x000fe2000bf05270 */
[----:B0-----:R-:W-:Y:S01]  /*1be0*/  IADD3 R36, P1, PT, R36, 0x10, RZ ;  /* 0x0000001024247810 */ /* 0x001fe20007f3e0ff */
[----:B------:R-:W-:-:S03]  /*1bf0*/  UIADD3 UR8, UPT, UPT, UR8, 0x10, URZ ;  /* 0x0000001008087890 */ /* 0x000fc6000fffe0ff */
[----:B------:R-:W-:Y:S01]  /*1c00*/  IADD3.X R37, PT, PT, RZ, R37, RZ, P1, !PT ;  /* 0x00000025ff257210 */ /* 0x000fe20000ffe4ff */
[----:B--2---:R-:W-:Y:S01]  /*1c10*/  FADD R32, R32, R41 ;  /* 0x0000002920207221 */ /* 0x004fe20000000000 */
[----:B---3--:R-:W-:-:S04]  /*1c20*/  FADD R33, R54, R33 ;  /* 0x0000002136217221 */ /* 0x008fc80000000000 */
[----:B------:R-:W-:Y:S02]  /*1c30*/  FMNMX R41, RZ, R32, !PT ;  /* 0x00000020ff297209 */ /* 0x000fe40007800000 */
[----:B------:R-:W-:Y:S02]  /*1c40*/  MOV R32, R70 ;  /* 0x0000004600207202 */ /* 0x000fe40000000f00 */
[----:B------:R-:W-:Y:S02]  /*1c50*/  FMNMX R57, RZ, R33, !PT ;  /* 0x00000021ff397209 */ /* 0x000fe40007800000 */
[----:B------:R-:W-:Y:S01]  /*1c60*/  MOV R33, R75 ;  /* 0x0000004b00217202 */ /* 0x000fe20000000f00 */
[----:B----4-:R-:W-:-:S04]  /*1c70*/  FADD R25, R58, R25 ;  /* 0x000000193a197221 */ /* 0x010fc80000000000 */
[----:B------:R0:W-:Y:S01]  /*1c80*/  STG.E desc[UR10][R32.64+-0x100], R41 ;  /* 0xffff002920007986 */ /* 0x0001e2000c10190a */
[----:B-----5:R-:W-:Y:S01]  /*1c90*/  FADD R28, R28, R43 ;  /* 0x0000002b1c1c7221 */ /* 0x020fe20000000000 */
[----:B------:R-:W-:Y:S01]  /*1ca0*/  FADD R24, R24, R45 ;  /* 0x0000002d18187221 */ /* 0x000fe20000000000 */
[----:B------:R-:W-:Y:S01]  /*1cb0*/  FMNMX R25, RZ, R25, !PT ;  /* 0x00000019ff197209 */ /* 0x000fe20007800000 */
[----:B------:R-:W-:Y:S02]  /*1cc0*/  FADD R56, R56, R29 ;  /* 0x0000001d38387221 */ /* 0x000fe40000000000 */
[----:B------:R-:W-:Y:S02]  /*1cd0*/  FMNMX R29, RZ, R28, !PT ;  /* 0x0000001cff1d7209 */ /* 0x000fe40007800000 */
[----:B0-----:R-:W-:Y:S01]  /*1ce0*/  FMNMX R41, RZ, R24, !PT ;  /* 0x00000018ff297209 */ /* 0x001fe20007800000 */
[----:B------:R0:W-:Y:S01]  /*1cf0*/  STG.E desc[UR10][R32.64+-0x7c], R25 ;  /* 0xffff841920007986 */ /* 0x0001e2000c10190a */
[----:B------:R-:W-:Y:S01]  /*1d00*/  FADD R17, R62, R17 ;  /* 0x000000113e117221 */ /* 0x000fe20000000000 */
[----:B------:R-:W-:-:S02]  /*1d10*/  FADD R34, R59, R34 ;  /* 0x000000223b227221 */ /* 0x000fc40000000000 */
[----:B------:R2:W-:Y:S01]  /*1d20*/  STG.E desc[UR10][R32.64+-0xc0], R29 ;  /* 0xffff401d20007986 */ /* 0x0005e2000c10190a */
[----:B------:R-:W-:Y:S02]  /*1d30*/  FMNMX R43, RZ, R56, !PT ;  /* 0x00000038ff2b7209 */ /* 0x000fe40007800000 */
[----:B0-----:R-:W-:Y:S01]  /*1d40*/  FMNMX R25, RZ, R17, !PT ;  /* 0x00000011ff197209 */ /* 0x001fe20007800000 */
[----:B------:R-:W-:Y:S01]  /*1d50*/  FADD R20, R20, R47 ;  /* 0x0000002f14147221 */ /* 0x000fe20000000000 */
[----:B------:R-:W-:Y:S01]  /*1d60*/  FADD R60, R60, R21 ;  /* 0x000000153c3c7221 */ /* 0x000fe20000000000 */
[----:B------:R0:W-:Y:S01]  /*1d70*/  STG.E desc[UR10][R32.64+-0x80], R41 ;  /* 0xffff802920007986 */ /* 0x0001e2000c10190a */
[----:B------:R-:W-:Y:S01]  /*1d80*/  FMNMX R45, RZ, R34, !PT ;  /* 0x00000022ff2d7209 */ /* 0x000fe20007800000 */
[----:B------:R-:W-:Y:S01]  /*1d90*/  FADD R16, R16, R49 ;  /* 0x0000003110107221 */ /* 0x000fe20000000000 */
[----:B------:R-:W-:Y:S01]  /*1da0*/  FADD R18, R67, R18 ;  /* 0x0000001243127221 */ /* 0x000fe20000000000 */
[----:B------:R-:W-:Y:S01]  /*1db0*/  FADD R12, R12, R51 ;  /* 0x000000330c0c7221 */ /* 0x000fe20000000000 */
[----:B------:R-:W-:-:S02]  /*1dc0*/  FMNMX R21, RZ, R20, !PT ;  /* 0x00000014ff157209 */ /* 0x000fc40007800000 */
[----:B--2---:R-:W-:Y:S01]  /*1dd0*/  FMNMX R29, RZ, R60, !PT ;  /* 0x0000003cff1d7209 */ /* 0x004fe20007800000 */
[----:B------:R-:W-:Y:S01]  /*1de0*/  FADD R64, R64, R13 ;  /* 0x0000000d40407221 */ /* 0x000fe20000000000 */
[----:B------:R-:W-:Y:S02]  /*1df0*/  FMNMX R13, RZ, R16, !PT ;  /* 0x00000010ff0d7209 */ /* 0x000fe40007800000 */
[----:B0-----:R-:W-:Y:S01]  /*1e00*/  FMNMX R41, RZ, R18, !PT ;  /* 0x00000012ff297209 */ /* 0x001fe20007800000 */
[----:B------:R-:W-:Y:S01]  /*1e10*/  FADD R30, R61, R30 ;  /* 0x0000001e3d1e7221 */ /* 0x000fe20000000000 */
[----:B------:R-:W-:Y:S01]  /*1e20*/  FMNMX R17, RZ, R12, !PT ;  /* 0x0000000cff117209 */ /* 0x000fe20007800000 */
[----:B------:R-:W-:Y:S01]  /*1e30*/  FADD R26, R63, R26 ;  /* 0x0000001a3f1a7221 */ /* 0x000fe20000000000 */
[----:B------:R-:W-:Y:S01]  /*1e40*/  FADD R22, R65, R22 ;  /* 0x0000001641167221 */ /* 0x000fe20000000000 */
[----:B------:R0:W-:Y:S01]  /*1e50*/  STG.E desc[UR10][R32.64+-0xf8], R45 ;  /* 0xffff082d20007986 */ /* 0x0001e2000c10190a */
[----:B------:R-:W-:-:S03]  /*1e60*/  FMNMX R59, RZ, R30, !PT ;  /* 0x0000001eff3b7209 */ /* 0x000fc60007800000 */
[----:B------:R2:W-:Y:S01]  /*1e70*/  STG.E desc[UR10][R32.64+-0xbc], R43 ;  /* 0xffff442b20007986 */ /* 0x0005e2000c10190a */
[----:B------:R-:W-:Y:S01]  /*1e80*/  FADD R14, R69, R14 ;  /* 0x0000000e450e7221 */ /* 0x000fe20000000000 */
        /* <DEDUP_REMOVED lines=14> */
[----:B------:R3:W-:Y:S01]  /*1f70*/  STG.E desc[UR10][R32.64+-0x40], R21 ;  /* 0xffffc01520007986 */ /* 0x0007e2000c10190a */
[----:B0-----:R-:W-:-:S02]  /*1f80*/  FMNMX R45, RZ, R26, !PT ;  /* 0x0000001aff2d7209 */ /* 0x001fc40007800000 */
[----:B--2---:R-:W-:Y:S01]  /*1f90*/  FMNMX R43, RZ, R22, !PT ;  /* 0x00000016ff2b7209 */ /* 0x004fe20007800000 */
[----:B------:R0:W-:Y:S01]  /*1fa0*/  STG.E desc[UR10][R32.64+-0x3c], R29 ;  /* 0xffffc41d20007986 */ /* 0x0001e2000c10190a */
[----:B------:R-:W-:Y:S02]  /*1fb0*/  FMNMX R9, RZ, R8, !PT ;  /* 0x00000008ff097209 */ /* 0x000fe40007800000 */
[----:B------:R-:W-:Y:S01]  /*1fc0*/  FMNMX R5, RZ, R5, !PT ;  /* 0x00000005ff057209 */ /* 0x000fe20007800000 */
[----:B------:R2:W-:Y:S01]  /*1fd0*/  STG.E desc[UR10][R32.64], R13 ;  /* 0x0000000d20007986 */ /* 0x0005e2000c10190a */
[----:B------:R-:W-:Y:S02]  /*1fe0*/  FMNMX R35, RZ, R35, !PT ;  /* 0x00000023ff237209 */ /* 0x000fe40007800000 */
[----:B------:R-:W-:Y:S01]  /*1ff0*/  FMNMX R31, RZ, R31, !PT ;  /* 0x0000001fff1f7209 */ /* 0x000fe20007800000 */
[----:B------:R4:W-:Y:S01]  /*2000*/  STG.E desc[UR10][R32.64+0x4], R25 ;  /* 0x0000041920007986 */ /* 0x0009e2000c10190a */
[----:B---3--:R-:W-:-:S02]  /*2010*/  FMNMX R21, RZ, R64, !PT ;  /* 0x00000040ff157209 */ /* 0x008fc40007800000 */
[----:B------:R-:W-:Y:S01]  /*2020*/  FMNMX R27, RZ, R27, !PT ;  /* 0x0000001bff1b7209 */ /* 0x000fe20007800000 */
[----:B------:R3:W-:Y:S01]  /*2030*/  STG.E desc[UR10][R32.64+0x8], R41 ;  /* 0x0000082920007986 */ /* 0x0007e2000c10190a */
[----:B0-----:R-:W-:Y:S02]  /*2040*/  FMNMX R29, RZ, R14, !PT ;  /* 0x0000000eff1d7209 */ /* 0x001fe40007800000 */
[----:B------:R-:W-:Y:S01]  /*2050*/  FMNMX R23, RZ, R23, !PT ;  /* 0x00000017ff177209 */ /* 0x000fe20007800000 */
[----:B------:R0:W-:Y:S01]  /*2060*/  STG.E desc[UR10][R32.64+0x40], R17 ;  /* 0x0000401120007986 */ /* 0x0001e2000c10190a */
[----:B--2---:R-:W-:Y:S02]  /*2070*/  FMNMX R13, RZ, R4, !PT ;  /* 0x00000004ff0d7209 */ /* 0x004fe40007800000 */
[----:B------:R-:W-:Y:S02]  /*2080*/  FMNMX R19, RZ, R19, !PT ;  /* 0x00000013ff137209 */ /* 0x000fe40007800000 */
[----:B----4-:R-:W-:-:S02]  /*2090*/  FMNMX R25, RZ, R66, !PT ;  /* 0x00000042ff197209 */ /* 0x010fc40007800000 */
[----:B------:R-:W-:Y:S02]  /*20a0*/  FMNMX R15, RZ, R15, !PT ;  /* 0x0000000fff0f7209 */ /* 0x000fe40007800000 */
[----:B---3--:R-:W-:Y:S02]  /*20b0*/  FMNMX R41, RZ, R10, !PT ;  /* 0x0000000aff297209 */ /* 0x008fe40007800000 */
[----:B------:R-:W-:Y:S02]  /*20c0*/  FMNMX R11, RZ, R11, !PT ;  /* 0x0000000bff0b7209 */ /* 0x000fe40007800000 */
[----:B0-----:R-:W-:Y:S02]  /*20d0*/  FMNMX R17, RZ, R6, !PT ;  /* 0x00000006ff117209 */ /* 0x001fe40007800000 */
[----:B------:R-:W-:Y:S01]  /*20e0*/  FMNMX R7, RZ, R7, !PT ;  /* 0x00000007ff077209 */ /* 0x000fe20007800000 */
[----:B------:R0:W-:Y:S04]  /*20f0*/  STG.E desc[UR10][R32.64+-0xfc], R57 ;  /* 0xffff043920007986 */ /* 0x0001e8000c10190a */
        /* <DEDUP_REMOVED lines=18> */
[----:B------:R0:W-:Y:S01]  /*2220*/  STG.E desc[UR10][R32.64+0xcc], R7 ;  /* 0x0000cc0720007986 */ /* 0x0001e2000c10190a */
[----:B------:R-:W-:-:S04]  /*2230*/  IADD3 R70, P0, PT, R32, 0x10, RZ ;  /* 0x0000001020467810 */ /* 0x000fc80007f1e0ff */
[----:B------:R-:W-:Y:S01]  /*2240*/  IADD3.X R75, PT, PT, RZ, R33, RZ, P0, !PT ;  /* 0x00000021ff4b7210 */ /* 0x000fe200007fe4ff */
[----:B------:R-:W-:Y:S08]  /*2250*/  BRA.U UP0, `(.L_x_4) ;  /* 0xfffffff500b87547 */ /* 0x000ff0000b83ffff */
[----:B------:R-:W-:Y:S01]  /*2260*/  IADD3 R70, P0, PT, R2, 0x3c0, RZ ;  /* 0x000003c002467810 */ /* 0x000fe20007f1e0ff */
[----:B------:R-:W-:Y:S01]  /*2270*/  UMOV UR4, URZ ;  /* 0x000000ff00047c82 */ /* 0x000fe20008000000 */
[----:B------:R-:W-:Y:S02]  /*2280*/  MOV R36, R0 ;  /* 0x0000000000247202 */ /* 0x000fe40000000f00 */
[----:B------:R-:W-:Y:S02]  /*2290*/  MOV R37, R39 ;  /* 0x0000002700257202 */ /* 0x000fe40000000f00 */
[----:B------:R-:W-:-:S07]  /*22a0*/  IADD3.X R75, PT, PT, RZ, R3, RZ, P0, !PT ;  /* 0x00000003ff4b7210 */ /* 0x000fce00007fe4ff */
.L_x_5:
[----:B0-2---:R-:W2:Y:S04]  /*22b0*/  LDL.128 R32, [UR9+-0x300] ;  /* 0xfffd0009ff207983 */ /* 0x005ea80008100c00 */
        /* <DEDUP_REMOVED lines=146> */
[----:B------:R-:W-:-:S03]  /*2be0*/  UMOV UR4, URZ ;  /* 0x000000ff00047c82 */ /* 0x000fc60008000000 */
[----:B------:R-:W-:-:S09]  /*2bf0*/  IADD3.X R71, PT, PT, RZ, R3, RZ, P0, !PT ;  /* 0x00000003ff477210 */ /* 0x000fd200007fe4ff */
.L_x_6:
[----:B------:R-:W-:Y:S01]  /*2c00*/  MOV R2, R0 ;  /* 0x0000000000027202 */ /* 0x000fe20000000f00 */
[----:B--2---:R-:W2:Y:S01]  /*2c10*/  LDL.128 R32, [UR7+-0x300] ;  /* 0xfffd0007ff207983 */ /* 0x004ea20008100c00 */
[----:B------:R-:W-:-:S03]  /*2c20*/  MOV R3, R39 ;  /* 0x0000002700037202 */ /* 0x000fc60000000f00 */
[----:B------:R-:W3:Y:S04]  /*2c30*/  LDL.128 R24, [UR7+-0x180] ;  /* 0xfffe8007ff187983 */ /* 0x000ee80008100c00 */
[----:B------:R-:W2:Y:S04]  /*2c40*/  LDG.E.CONSTANT R37, desc[UR10][R2.64+-0x100] ;  /* 0xffff000a02257981 */ /* 0x000ea8000c1e9900 */
[----:B------:R-:W4:Y:S04]  /*2c50*/  LDG.E.CONSTANT R50, desc[UR10][R2.64+-0xfc] ;  /* 0xffff040a02327981 */ /* 0x000f28000c1e9900 */
[----:B------:R-:W3:Y:S04]  /*2c60*/  LDG.E.CONSTANT R54, desc[UR10][R2.64+-0x7c] ;  /* 0xffff840a02367981 */ /* 0x000ee8000c1e9900 */
[----:B------:R-:W5:Y:S04]  /*2c70*/  LDL.128 R28, [UR7+-0x240] ;  /* 0xfffdc007ff1c7983 */ /* 0x000f680008100c00 */
[----:B------:R-:W5:Y:S04]  /*2c80*/  LDG.E.CONSTANT R39, desc[UR10][R2.64+-0xc0] ;  /* 0xffff400a02277981 */ /* 0x000f68000c1e9900 */
[----:B------:R-:W5:Y:S04]  /*2c90*/  LDG.E.CONSTANT R41, desc[UR10][R2.64+-0x80] ;  /* 0xffff800a02297981 */ /* 0x000f68000c1e9900 */
[----:B------:R-:W5:Y:S04]  /*2ca0*/  LDL.128 R20, [UR7+-0xc0] ;  /* 0xffff4007ff147983 */ /* 0x000f680008100c00 */
[----:B------:R-:W5:Y:S04]  /*2cb0*/  LDG.E.CONSTANT R43, desc[UR10][R2.64+-0x40] ;  /* 0xffffc00a022b7981 */ /* 0x000f68000c1e9900 */
[----:B------:R-:W5:Y:S04]  /*2cc0*/  LDG.E.CONSTANT R52, desc[UR10][R2.64+-0xbc] ;  /* 0xffff440a02347981 */ /* 0x000f68000c1e9900 */
[----:B------:R-:W5:Y:S04]  /*2cd0*/  LDG.E.CONSTANT R56, desc[UR10][R2.64+-0x3c] ;  /* 0xffffc40a02387981 */ /* 0x000f68000c1e9900 */
[----:B------:R-:W5:Y:S04]  /*2ce0*/  LDL.128 R16, [UR7] ;  /* 0x00000007ff107983 */ /* 0x000f680008100c00 */
[----:B------:R-:W5:Y:S04]  /*2cf0*/  LDG.E.CONSTANT R58, desc[UR10][R2.64+0x4] ;  /* 0x0000040a023a7981 */ /* 0x000f68000c1e9900 */
[----:B------:R-:W5:Y:S04]  /*2d00*/  LDL.128 R12, [UR7+0xc0] ;  /* 0x0000c007ff0c7983 */ /* 0x000f680008100c00 */
[----:B------:R-:W5:Y:S04]  /*2d10*/  LDG.E.CONSTANT R47, desc[UR10][R2.64+0x40] ;  /* 0x0000400a022f7981 */ /* 0x000f68000c1e9900 */
[----:B------:R-:W5:Y:S04]  /*2d20*/  LDG.E.CONSTANT R55, desc[UR10][R2.64+-0xf8] ;  /* 0xffff080a02377981 */ /* 0x000f68000c1e9900 */
[----:B------:R-:W5:Y:S04]  /*2d30*/  LDG.E.CONSTANT R45, desc[UR10][R2.64] ;  /* 0x0000000a022d7981 */ /* 0x000f68000c1e9900 */
[----:B------:R-:W5:Y:S04]  /*2d40*/  LDG.E.CONSTANT R63, desc[UR10][R2.64+0x8] ;  /* 0x0000080a023f7981 */ /* 0x000f68000c1e9900 */
[----:B------:R-:W5:Y:S04]  /*2d50*/  LDG.E.CONSTANT R60, desc[UR10][R2.64+0x44] ;  /* 0x0000440a023c7981 */ /* 0x000f68000c1e9900 */
[----:B------:R-:W5:Y:S04]  /*2d60*/  LDL.128 R4, [UR7+0x240] ;  /* 0x00024007ff047983 */ /* 0x000f680008100c00 */
[----:B------:R-:W5:Y:S04]  /*2d70*/  LDG.E.CONSTANT R64, desc[UR10][R2.64+0xc4] ;  /* 0x0000c40a02407981 */ /* 0x000f68000c1e9900 */
        /* <DEDUP_REMOVED lines=17> */
[----:B------:R-:W5:Y:S01]  /*2e90*/  LDG.E.CONSTANT R61, desc[UR10][R2.64+-0x38] ;  /* 0xffffc80a023d7981 */ /* 0x000f62000c1e9900 */
[----:B------:R-:W-:-:S04]  /*2ea0*/  UIADD3 UR4, UPT, UPT, UR4, 0x4, URZ ;  /* 0x0000000404047890 */ /* 0x000fc8000fffe0ff */
[----:B------:R-:W-:Y:S02]  /*2eb0*/  UISETP.NE.AND UP0, UPT, UR4, 0x10, UPT ;  /* 0x000000100400788c */ /* 0x000fe4000bf05270 */
[----:B------:R-:W-:Y:S01]  /*2ec0*/  UIADD3 UR7, UPT, UPT, UR7, 0x10, URZ ;  /* 0x0000001007077890 */ /* 0x000fe2000fffe0ff */
[----:B--2---:R-:W-:Y:S01]  /*2ed0*/  FADD R32, R32, R37 ;  /* 0x0000002520207221 */ /* 0x004fe20000000000 */
[----:B----4-:R-:W-:-:S04]  /*2ee0*/  FADD R33, R50, R33 ;  /* 0x0000002132217221 */ /* 0x010fc80000000000 */
[----:B------:R-:W-:Y:S02]  /*2ef0*/  FMNMX R37, RZ, R32, !PT ;  /* 0x00000020ff257209 */ /* 0x000fe40007800000 */
[----:B------:R-:W-:Y:S01]  /*2f00*/  MOV R32, R66 ;  /* 0x0000004200207202 */ /* 0x000fe20000000f00 */
[----:B---3--:R-:W-:Y:S01]  /*2f10*/  FADD R25, R54, R25 ;  /* 0x0000001936197221 */ /* 0x008fe20000000000 */
[----:B------:R-:W-:Y:S02]  /*2f20*/  FMNMX R53, RZ, R33, !PT ;  /* 0x00000021ff357209 */ /* 0x000fe40007800000 */
[----:B------:R-:W-:Y:S02]  /*2f30*/  MOV R33, R71 ;  /* 0x0000004700217202 */ /* 0x000fe40000000f00 */
[----:B------:R-:W-:Y:S01]  /*2f40*/  FMNMX R25, RZ, R25, !PT ;  /* 0x00000019ff197209 */ /* 0x000fe20007800000 */
[----:B-----5:R-:W-:Y:S01]  /*2f50*/  FADD R28, R28, R39 ;  /* 0x000000271c1c7221 */ /* 0x020fe20000000000 */
[----:B------:R-:W-:Y:S01]  /*2f60*/  FADD R24, R24, R41 ;  /* 0x0000002918187221 */ /* 0x000fe20000000000 */
[----:B------:R0:W-:Y:S01]  /*2f70*/  STG.E desc[UR10][R32.64+-0x1c0], R37 ;  /* 0xfffe402520007986 */ /* 0x0001e2000c10190a */
[----:B------:R-:W-:Y:S01]  /*2f80*/  FADD R20, R20, R43 ;  /* 0x0000002b14147221 */ /* 0x000fe20000000000 */
[----:B------:R-:W-:Y:S01]  /*2f90*/  FADD R52, R52, R29 ;  /* 0x0000001d34347221 */ /* 0x000fe20000000000 */
[----:B------:R-:W-:-:S02]  /*2fa0*/  FMNMX R29, RZ, R28, !PT ;  /* 0x0000001cff1d7209 */ /* 0x000fc40007800000 */
[----:B0-----:R-:W-:Y:S01]  /*2fb0*/  FMNMX R37, RZ, R24, !PT ;  /* 0x00000018ff257209 */ /* 0x001fe20007800000 */
[----:B------:R-:W-:Y:S01]  /*2fc0*/  FADD R56, R56, R21 ;  /* 0x0000001538387221 */ /* 0x000fe20000000000 */
[----:B------:R-:W-:Y:S01]  /*2fd0*/  FMNMX R21, RZ, R20, !PT ;  /* 0x00000014ff157209 */ /* 0x000fe20007800000 */
[----:B------:R0:W-:Y:S01]  /*2fe0*/  STG.E desc[UR10][R32.64+-0x13c], R25 ;  /* 0xfffec41920007986 */ /* 0x0001e2000c10190a */
[----:B------:R-:W-:-:S03]  /*2ff0*/  FADD R17, R58, R17 ;  /* 0x000000113a117221 */ /* 0x000fc60000000000 */
[----:B------:R2:W-:Y:S01]  /*3000*/  STG.E desc[UR10][R32.64+-0x180], R29 ;  /* 0xfffe801d20007986 */ /* 0x0005e2000c10190a */
[----:B------:R-:W-:Y:S01]  /*3010*/  FADD R12, R12, R47 ;  /* 0x0000002f0c0c7221 */ /* 0x000fe20000000000 */
[----:B0-----:R-:W-:Y:S01]  /*3020*/  FMNMX R25, RZ, R17, !PT ;  /* 0x00000011ff197209 */ /* 0x001fe20007800000 */
[----:B------:R-:W-:Y:S01]  /*3030*/  FADD R34, R55, R34 ;  /* 0x0000002237227221 */ /* 0x000fe20000000000 */
[----:B------:R-:W-:Y:S01]  /*3040*/  FADD R16, R16, R45 ;  /* 0x0000002d10107221 */ /* 0x000fe20000000000 */
[----:B------:R-:W-:Y:S01]  /*3050*/  FADD R18, R63, R18 ;  /* 0x000000123f127221 */ /* 0x000fe20000000000 */
[----:B------:R-:W-:Y:S01]  /*3060*/  FADD R60, R60, R13 ;  /* 0x0000000d3c3c7221 */ /* 0x000fe20000000000 */
[----:B------:R0:W-:Y:S01]  /*3070*/  STG.E desc[UR10][R32.64+-0x140], R37 ;  /* 0xfffec02520007986 */ /* 0x0001e2000c10190a */
[----:B------:R-:W-:Y:S02]  /*3080*/  FMNMX R17, RZ, R12, !PT ;  /* 0x0000000cff117209 */ /* 0x000fe40007800000 */
[----:B------:R-:W-:Y:S01]  /*3090*/  FMNMX R41, RZ, R34, !PT ;  /* 0x00000022ff297209 */ /* 0x000fe20007800000 */
[----:B------:R3:W-:Y:S01]  /*30a0*/  STG.E desc[UR10][R32.64+-0x100], R21 ;  /* 0xffff001520007986 */ /* 0x0007e2000c10190a */
[----:B--2---:R-:W-:-:S02]  /*30b0*/  FMNMX R29, RZ, R56, !PT ;  /* 0x00000038ff1d7209 */ /* 0x004fc40007800000 */
[----:B------:R-:W-:Y:S01]  /*30c0*/  FMNMX R13, RZ, R16, !PT ;  /* 0x00000010ff0d7209 */ /* 0x000fe20007800000 */
[----:B------:R-:W-:Y:S01]  /*30d0*/  FADD R5, R64, R5 ;  /* 0x0000000540057221 */ /* 0x000fe20000000000 */
[----:B------:R-:W-:Y:S01]  /*30e0*/  FADD R30, R57, R30 ;  /* 0x0000001e391e7221 */ /* 0x000fe20000000000 */
[----:B0-----:R-:W-:Y:S01]  /*30f0*/  FMNMX R37, RZ, R18, !PT ;  /* 0x00000012ff257209 */ /* 0x001fe20007800000 */
[----:B------:R-:W-:Y:S01]  /*3100*/  FADD R26, R59, R26 ;  /* 0x0000001a3b1a7221 */ /* 0x000fe20000000000 */
[----:B---3--:R-:W-:Y:S01]  /*3110*/  FMNMX R21, RZ, R60, !PT ;  /* 0x0000003cff157209 */ /* 0x008fe20007800000 */
[----:B------:R0:W-:Y:S01]  /*3120*/  STG.E desc[UR10][R32.64+-0x80], R17 ;  /* 0xffff801120007986 */ /* 0x0001e2000c10190a */
[----:B------:R-:W-:Y:S01]  /*3130*/  FMNMX R55, RZ, R30, !PT ;  /* 0x0000001eff377209 */ /* 0x000fe20007800000 */
        /* <DEDUP_REMOVED lines=16> */
[----:B------:R-:W-:Y:S01]  /*3240*/  FMNMX R9, RZ, R8, !PT ;  /* 0x00000008ff097209 */ /* 0x000fe20007800000 */
[----:B------:R0:W-:Y:S01]  /*3250*/  STG.E desc[UR10][R32.64+-0xfc], R29 ;  /* 0xffff041d20007986 */ /* 0x0001e2000c10190a */
[----:B------:R-:W-:Y:S02]  /*3260*/  FMNMX R5, RZ, R0, !PT ;  /* 0x00000000ff057209 */ /* 0x000fe40007800000 */
[----:B------:R-:W-:Y:S01]  /*3270*/  FMNMX R31, RZ, R31, !PT ;  /* 0x0000001fff1f7209 */ /* 0x000fe20007800000 */
[----:B------:R3:W-:Y:S01]  /*3280*/  STG.E desc[UR10][R32.64+-0xc0], R13 ;  /* 0xffff400d20007986 */ /* 0x0007e2000c10190a */
[----:B------:R-:W-:Y:S02]  /*3290*/  FMNMX R27, RZ, R27, !PT ;  /* 0x0000001bff1b7209 */ /* 0x000fe40007800000 */
[----:B------:R-:W-:Y:S01]  /*32a0*/  FMNMX R23, RZ, R23, !PT ;  /* 0x00000017ff177209 */ /* 0x000fe20007800000 */
[----:B------:R4:W-:Y:S01]  /*32b0*/  STG.E desc[UR10][R32.64+-0xbc], R25 ;  /* 0xffff441920007986 */ /* 0x0009e2000c10190a */
[----:B--2---:R-:W-:-:S02]  /*32c0*/  FMNMX R41, RZ, R26, !PT ;  /* 0x0000001aff297209 */ /* 0x004fc40007800000 */
[----:B------:R-:W-:Y:S01]  /*32d0*/  FMNMX R19, RZ, R19, !PT ;  /* 0x00000013ff137209 */ /* 0x000fe20007800000 */
[----:B------:R2:W-:Y:S01]  /*32e0*/  STG.E desc[UR10][R32.64+-0xb8], R37 ;  /* 0xffff482520007986 */ /* 0x0005e2000c10190a */
[----:B0-----:R-:W-:Y:S02]  /*32f0*/  FMNMX R29, RZ, R14, !PT ;  /* 0x0000000eff1d7209 */ /* 0x001fe40007800000 */
[----:B------:R-:W-:Y:S01]  /*3300*/  FMNMX R15, RZ, R15, !PT ;  /* 0x0000000fff0f7209 */ /* 0x000fe20007800000 */
[----:B------:R0:W-:Y:S01]  /*3310*/  STG.E desc[UR10][R32.64+-0x7c], R21 ;  /* 0xffff841520007986 */ /* 0x0001e2000c10190a */
[----:B---3--:R-:W-:Y:S02]  /*3320*/  FMNMX R13, RZ, R4, !PT ;  /* 0x00000004ff0d7209 */ /* 0x008fe40007800000 */
[----:B------:R-:W-:Y:S02]  /*3330*/  FMNMX R11, RZ, R11, !PT ;  /* 0x0000000bff0b7209 */ /* 0x000fe40007800000 */
[----:B----4-:R-:W-:-:S02]  /*3340*/  FMNMX R25, RZ, R62, !PT ;  /* 0x0000003eff197209 */ /* 0x010fc40007800000 */
[----:B------:R-:W-:Y:S02]  /*3350*/  FMNMX R7, RZ, R7, !PT ;  /* 0x00000007ff077209 */ /* 0x000fe40007800000 */
[----:B--2---:R-:W-:Y:S02]  /*3360*/  FMNMX R37, RZ, R10, !PT ;  /* 0x0000000aff257209 */ /* 0x004fe40007800000 */
[----:B0-----:R-:W-:Y:S01]  /*3370*/  FMNMX R21, RZ, R6, !PT ;  /* 0x00000006ff157209 */ /* 0x001fe20007800000 */
[----:B------:R-:W-:Y:S04]  /*3380*/  STG.E desc[UR10][R32.64+-0x1bc], R53 ;  /* 0xfffe443520007986 */ /* 0x000fe8000c10190a */
        /* <DEDUP_REMOVED lines=16> */
[----:B------:R-:W-:Y:S01]  /*3490*/  STG.E desc[UR10][R32.64+0xc], R7 ;  /* 0x00000c0720007986 */ /* 0x000fe2000c10190a */
[----:B------:R-:W-:Y:S01]  /*34a0*/  FMNMX R39, RZ, R52, !PT ;  /* 0x00000034ff277209 */ /* 0x000fe20007800000 */
[----:B------:R-:W-:Y:S01]  /*34b0*/  FADD R22, R61, R22 ;  /* 0x000000163d167221 */ /* 0x000fe20000000000 */
[----:B------:R-:W-:-:S03]  /*34c0*/  IADD3 R0, P0, PT, R2, 0x10, RZ ;  /* 0x0000001002007810 */ /* 0x000fc60007f1e0ff */
[----:B------:R0:W-:Y:S01]  /*34d0*/  STG.E desc[UR10][R32.64+-0x17c], R39 ;  /* 0xfffe842720007986 */ /* 0x0001e2000c10190a */
[----:B------:R-:W-:-:S04]  /*34e0*/  IADD3 R66, P1, PT, R32, 0x10, RZ ;  /* 0x0000001020427810 */ /* 0x000fc80007f3e0ff */
[----:B------:R-:W-:Y:S02]  /*34f0*/  IADD3.X R71, PT, PT, RZ, R33, RZ, P1, !PT ;  /* 0x00000021ff477210 */ /* 0x000fe40000ffe4ff */
[----:B0-----:R-:W-:-:S05]  /*3500*/  FMNMX R39, RZ, R22, !PT ;  /* 0x00000016ff277209 */ /* 0x001fca0007800000 */
[----:B------:R0:W-:Y:S02]  /*3510*/  STG.E desc[UR10][R32.64+-0xf8], R39 ;  /* 0xffff082720007986 */ /* 0x0001e4000c10190a */
[----:B0-----:R-:W-:Y:S01]  /*3520*/  IADD3.X R39, PT, PT, RZ, R3, RZ, P0, !PT ;  /* 0x00000003ff277210 */ /* 0x001fe200007fe4ff */
[----:B------:R-:W-:Y:S06]  /*3530*/  BRA.U UP0, `(.L_x_6) ;  /* 0xfffffff500b07547 */ /* 0x000fec000b83ffff */
[----:B------:R-:W-:Y:S05]  /*3540*/  EXIT ;  /* 0x000000000000794d */ /* 0x000fea0003800000 */
.L_x_7:
[----:B------:R-:W-:-:S00]  /*3550*/  BRA `(.L_x_7) ;  /* 0xfffffffc00fc7947 */ /* 0x000fc0000383ffff */
[----:B------:R-:W-:-:S00]  /*3560*/  NOP ;  /* 0x0000000000007918 */ /* 0x000fc00000000000 */
        /* <DEDUP_REMOVED lines=9> */
.L_x_8:


//--------------------- .nv.shared.my_kernel_kernel0 --------------------------
	.section	.nv.shared.my_kernel_kernel0,"aw",@nobits
	.sectionflags	@""
	.align	4
.nv.shared.my_kernel_kernel0:
	.zero		2436


//--------------------- .nv.shared.reserved.0     --------------------------
	.section	.nv.shared.reserved.0,"aw",@nobits
	.weak		__nv_reservedSMEM_offset_0_alias
	.size		__nv_reservedSMEM_offset_0_alias, 0, 64
	.other		__nv_reservedSMEM_offset_0_alias,@"STO_CUDA_RESERVED_SHARED STV_DEFAULT"
__nv_reservedSMEM_offset_0_alias:
	.zero		0
	.zero		64


//--------------------- .nv.constant0.my_kernel_kernel0 --------------------------
	.section	.nv.constant0.my_kernel_kernel0,"a",@progbits
	.sectionflags	@""
	.align	4
.nv.constant0.my_kernel_kernel0:
	.zero		928


//--------------------- SYMBOLS --------------------------

	.type		.nv.reservedSmem.offset0,@object
	.size		.nv.reservedSmem.offset0,0x4
	.type		.nv.reservedSmem.cap,@object
	.size		.nv.reservedSmem.cap,0x4
